def matmul_kernel(
    a_ptr,
    b_ptr,
    c_ptr,
    M,
    N,
    K,
    stride_am,
    stride_ak,
    stride_bk,
    stride_bn,
    stride_cm,
    stride_cn,
    BLOCK_M: tl.constexpr,
    BLOCK_N: tl.constexpr,
    BLOCK_K: tl.constexpr,
    GROUP_M: tl.constexpr,
):
    pid = tl.program_id(axis=0)
    num_pid_m = tl.cdiv(M, BLOCK_M)
    num_pid_n = tl.cdiv(N, BLOCK_N)
    num_pid_in_group = GROUP_M * num_pid_n
    group_id = pid // num_pid_in_group
    first_pid_m = group_id * GROUP_M
    group_size_m = min(num_pid_m - first_pid_m, GROUP_M)
    pid_m = first_pid_m + ((pid % num_pid_in_group) % group_size_m)
    pid_n = (pid % num_pid_in_group) // group_size_m

    offs_am = (pid_m * BLOCK_M + tl.arange(0, BLOCK_M)) % M
    offs_bn = (pid_n * BLOCK_N + tl.arange(0, BLOCK_N)) % N
    offs_k = tl.arange(0, BLOCK_K)
    a_ptrs = a_ptr + offs_am[:, None] * stride_am + offs_k[None, :] * stride_ak
    b_ptrs = b_ptr + offs_k[:, None] * stride_bk + offs_bn[None, :] * stride_bn

    acc = tl.zeros((BLOCK_M, BLOCK_N), dtype=tl.float32)
    for kk in range(0, tl.cdiv(K, BLOCK_K)):
        a = tl.load(a_ptrs, mask=offs_k[None, :] < K - kk * BLOCK_K, other=0.0)
        b = tl.load(b_ptrs, mask=offs_k[:, None] < K - kk * BLOCK_K, other=0.0)
        acc = tl.dot(a, b, acc)
        a_ptrs += BLOCK_K * stride_ak
        b_ptrs += BLOCK_K * stride_bk

    c = acc.to(c_ptr.dtype.element_ty)
    offs_cm = pid_m * BLOCK_M + tl.arange(0, BLOCK_M)
    offs_cn = pid_n * BLOCK_N + tl.arange(0, BLOCK_N)
    c_ptrs = c_ptr + offs_cm[:, None] * stride_cm + offs_cn[None, :] * stride_cn
    mask = (offs_cm[:, None] < M) & (offs_cn[None, :] < N)
    tl.store(c_ptrs, c, mask=mask)

# config = {"BLOCK_K": 32, "BLOCK_M": 64, "BLOCK_N": 32, "GROUP_M": 8, "arch": "sm_90", "dtype": "fp16", "num_ctas": 1, "num_stages": 2, "num_warps": 8}
# arch = sm_90


// ===== COMPILED SASS (sm_90a) =====

	.target	sm_90a

	.elftype	@"ET_EXEC"


//--------------------- .note.nv.tkinfo           --------------------------
	.section	.note.nv.tkinfo,"",@"SHT_NOTE"
	.sectionflags	@"SHF_NOTE_NV_TKINFO"
	.tkinfo
        /*0018*/ 	.word	0x00000002
        /*0030*/ 	.string	""
        /*0030*/ 	.string	"ptxas"
        /*0030*/ 	.string	"Cuda compilation tools, release 13.0, V13.0.88"
        /*0030*/ 	.string	"Build cuda_13.0.r13.0/compiler.36424714_0"
        /*0030*/ 	.string	"-v  -suppress-debug-info  -lineinfo  -arch sm_90a "



//--------------------- .note.nv.cuinfo           --------------------------
	.section	.note.nv.cuinfo,"",@"SHT_NOTE"
	.sectionflags	@"SHF_NOTE_NV_CUINFO"
        /*0018*/ 	.short	0x0002
        /*001a*/ 	.short	0x005a
        /*001c*/ 	.short	0x0082
	.zero		2


//--------------------- .nv.info                  --------------------------
	.section	.nv.info,"",@"SHT_CUDA_INFO"
	.align	4


	//----- nvinfo : EIATTR_REGCOUNT
	.align		4
        /*0000*/ 	.byte	0x04, 0x2f
        /*0002*/ 	.short	(.L_1 - .L_0)
	.align		4
.L_0:
        /*0004*/ 	.word	index@(matmul_kernel)
        /*0008*/ 	.word	0x00000040


	//----- nvinfo : EIATTR_FRAME_SIZE
	.align		4
.L_1:
        /*000c*/ 	.byte	0x04, 0x11
        /*000e*/ 	.short	(.L_3 - .L_2)
	.align		4
.L_2:
        /*0010*/ 	.word	index@(matmul_kernel)
        /*0014*/ 	.word	0x00000000


	//----- nvinfo : EIATTR_MIN_STACK_SIZE
	.align		4
.L_3:
        /*0018*/ 	.byte	0x04, 0x12
        /*001a*/ 	.short	(.L_5 - .L_4)
	.align		4
.L_4:
        /*001c*/ 	.word	index@(matmul_kernel)
        /*0020*/ 	.word	0x00000000
.L_5:


//--------------------- .nv.compat                --------------------------
	.section	.nv.compat,"",@"SHT_CUDA_COMPAT_INFO"
	.align	4
        /*0000*/ 	.byte	0x02, 0x09, 0x01, 0x00, 0x02, 0x02, 0x04, 0x00, 0x02, 0x05, 0x05, 0x00, 0x03, 0x07, 0x01, 0x01
        /*0010*/ 	.byte	0x02, 0x03, 0x00, 0x00, 0x02, 0x06, 0x01, 0x00, 0x04, 0x0b, 0x08, 0x00, 0x00, 0x00, 0x00, 0x00
        /*0020*/ 	.byte	0x00, 0x00, 0x00, 0x00


//--------------------- .nv.info.matmul_kernel    --------------------------
	.section	.nv.info.matmul_kernel,"",@"SHT_CUDA_INFO"
	.sectionflags	@""
	.align	4


	//----- nvinfo : EIATTR_CUDA_API_VERSION
	.align		4
        /*0000*/ 	.byte	0x04, 0x37
        /*0002*/ 	.short	(.L_7 - .L_6)
.L_6:
        /*0004*/ 	.word	0x00000082


	//----- nvinfo : EIATTR_KPARAM_INFO
	.align		4
.L_7:
        /*0008*/ 	.byte	0x04, 0x17
        /*000a*/ 	.short	(.L_9 - .L_8)
.L_8:
        /*000c*/ 	.word	0x00000000
        /*0010*/ 	.short	0x000d
        /*0012*/ 	.short	0x0048
        /*0014*/ 	.byte	0x00, 0xf4, 0x21, 0x00


	//----- nvinfo : EIATTR_KPARAM_INFO
	.align		4
.L_9:
        /*0018*/ 	.byte	0x04, 0x17
        /*001a*/ 	.short	(.L_11 - .L_10)
.L_10:
        /*001c*/ 	.word	0x00000000
        /*0020*/ 	.short	0x000c
        /*0022*/ 	.short	0x0040
        /*0024*/ 	.byte	0x00, 0xf4, 0x21, 0x00


	//----- nvinfo : EIATTR_KPARAM_INFO
	.align		4
.L_11:
        /*0028*/ 	.byte	0x04, 0x17
        /*002a*/ 	.short	(.L_13 - .L_12)
.L_12:
        /*002c*/ 	.word	0x00000000
        /*0030*/ 	.short	0x000b
        /*0032*/ 	.short	0x0038
        /*0034*/ 	.byte	0x00, 0xf0, 0x11, 0x00


	//----- nvinfo : EIATTR_KPARAM_INFO
	.align		4
.L_13:
        /*0038*/ 	.byte	0x04, 0x17
        /*003a*/ 	.short	(.L_15 - .L_14)
.L_14:
        /*003c*/ 	.word	0x00000000
        /*0040*/ 	.short	0x000a
        /*0042*/ 	.short	0x0034
        /*0044*/ 	.byte	0x00, 0xf0, 0x11, 0x00


	//----- nvinfo : EIATTR_KPARAM_INFO
	.align		4
.L_15:
        /*0048*/ 	.byte	0x04, 0x17
        /*004a*/ 	.short	(.L_17 - .L_16)
.L_16:
        /*004c*/ 	.word	0x00000000
        /*0050*/ 	.short	0x0009
        /*0052*/ 	.short	0x0030
        /*0054*/ 	.byte	0x00, 0xf0, 0x11, 0x00


	//----- nvinfo : EIATTR_KPARAM_INFO
	.align		4
.L_17:
        /*0058*/ 	.byte	0x04, 0x17
        /*005a*/ 	.short	(.L_19 - .L_18)
.L_18:
        /*005c*/ 	.word	0x00000000
        /*0060*/ 	.short	0x0008
        /*0062*/ 	.short	0x002c
        /*0064*/ 	.byte	0x00, 0xf0, 0x11, 0x00


	//----- nvinfo : EIATTR_KPARAM_INFO
	.align		4
.L_19:
        /*0068*/ 	.byte	0x04, 0x17
        /*006a*/ 	.short	(.L_21 - .L_20)
.L_20:
        /*006c*/ 	.word	0x00000000
        /*0070*/ 	.short	0x0007
        /*0072*/ 	.short	0x0028
        /*0074*/ 	.byte	0x00, 0xf0, 0x11, 0x00


	//----- nvinfo : EIATTR_KPARAM_INFO
	.align		4
.L_21:
        /*0078*/ 	.byte	0x04, 0x17
        /*007a*/ 	.short	(.L_23 - .L_22)
.L_22:
        /*007c*/ 	.word	0x00000000
        /*0080*/ 	.short	0x0006
        /*0082*/ 	.short	0x0024
        /*0084*/ 	.byte	0x00, 0xf0, 0x11, 0x00


	//----- nvinfo : EIATTR_KPARAM_INFO
	.align		4
.L_23:
        /*0088*/ 	.byte	0x04, 0x17
        /*008a*/ 	.short	(.L_25 - .L_24)
.L_24:
        /*008c*/ 	.word	0x00000000
        /*0090*/ 	.short	0x0005
        /*0092*/ 	.short	0x0020
        /*0094*/ 	.byte	0x00, 0xf0, 0x11, 0x00


	//----- nvinfo : EIATTR_KPARAM_INFO
	.align		4
.L_25:
        /*0098*/ 	.byte	0x04, 0x17
        /*009a*/ 	.short	(.L_27 - .L_26)
.L_26:
        /*009c*/ 	.word	0x00000000
        /*00a0*/ 	.short	0x0004
        /*00a2*/ 	.short	0x001c
        /*00a4*/ 	.byte	0x00, 0xf0, 0x11, 0x00


	//----- nvinfo : EIATTR_KPARAM_INFO
	.align		4
.L_27:
        /*00a8*/ 	.byte	0x04, 0x17
        /*00aa*/ 	.short	(.L_29 - .L_28)
.L_28:
        /*00ac*/ 	.word	0x00000000
        /*00b0*/ 	.short	0x0003
        /*00b2*/ 	.short	0x0018
        /*00b4*/ 	.byte	0x00, 0xf0, 0x11, 0x00


	//----- nvinfo : EIATTR_KPARAM_INFO
	.align		4
.L_29:
        /*00b8*/ 	.byte	0x04, 0x17
        /*00ba*/ 	.short	(.L_31 - .L_30)
.L_30:
        /*00bc*/ 	.word	0x00000000
        /*00c0*/ 	.short	0x0002
        /*00c2*/ 	.short	0x0010
        /*00c4*/ 	.byte	0x00, 0xf4, 0x21, 0x00


	//----- nvinfo : EIATTR_KPARAM_INFO
	.align		4
.L_31:
        /*00c8*/ 	.byte	0x04, 0x17
        /*00ca*/ 	.short	(.L_33 - .L_32)
.L_32:
        /*00cc*/ 	.word	0x00000000
        /*00d0*/ 	.short	0x0001
        /*00d2*/ 	.short	0x0008
        /*00d4*/ 	.byte	0x00, 0xf4, 0x21, 0x00


	//----- nvinfo : EIATTR_KPARAM_INFO
	.align		4
.L_33:
        /*00d8*/ 	.byte	0x04, 0x17
        /*00da*/ 	.short	(.L_35 - .L_34)
.L_34:
        /*00dc*/ 	.word	0x00000000
        /*00e0*/ 	.short	0x0000
        /*00e2*/ 	.short	0x0000
        /*00e4*/ 	.byte	0x00, 0xf4, 0x21, 0x00


	//----- nvinfo : EIATTR_SPARSE_MMA_MASK
	.align		4
.L_35:
        /*00e8*/ 	.byte	0x03, 0x50
        /*00ea*/ 	.short	0x0000


	//----- nvinfo : EIATTR_MAXREG_COUNT
	.align		4
        /*00ec*/ 	.byte	0x03, 0x1b
        /*00ee*/ 	.short	0x00ff


	//----- nvinfo : EIATTR_NUM_BARRIERS
	.align		4
        /*00f0*/ 	.byte	0x02, 0x4c
        /*00f2*/ 	.byte	0x01
	.zero		1


	//----- nvinfo : EIATTR_MERCURY_ISA_VERSION
	.align		4
        /*00f4*/ 	.byte	0x03, 0x5f
        /*00f6*/ 	.short	0x0101


	//----- nvinfo : EIATTR_EXIT_INSTR_OFFSETS
	.align		4
        /*00f8*/ 	.byte	0x04, 0x1c
        /*00fa*/ 	.short	(.L_37 - .L_36)


	//   ....[0]....
.L_36:
        /*00fc*/ 	.word	0x00001a00


	//   ....[1]....
        /*0100*/ 	.word	0x00001a30


	//----- nvinfo : EIATTR_REQNTID
	.align		4
.L_37:
        /*0104*/ 	.byte	0x04, 0x10
        /*0106*/ 	.short	(.L_39 - .L_38)
.L_38:
        /*0108*/ 	.word	0x00000100
        /*010c*/ 	.word	0x00000001
        /*0110*/ 	.word	0x00000001


	//----- nvinfo : EIATTR_CBANK_PARAM_SIZE
	.align		4
.L_39:
        /*0114*/ 	.byte	0x03, 0x19
        /*0116*/ 	.short	0x0050


	//----- nvinfo : EIATTR_PARAM_CBANK
	.align		4
        /*0118*/ 	.byte	0x04, 0x0a
        /*011a*/ 	.short	(.L_41 - .L_40)
	.align		4
.L_40:
        /*011c*/ 	.word	index@(.nv.constant0.matmul_kernel)
        /*0120*/ 	.short	0x0210
        /*0122*/ 	.short	0x0050


	//----- nvinfo : EIATTR_SW_WAR
	.align		4
.L_41:
        /*0124*/ 	.byte	0x04, 0x36
        /*0126*/ 	.short	(.L_43 - .L_42)
.L_42:
        /*0128*/ 	.word	0x00000008
.L_43:


//--------------------- .nv.callgraph             --------------------------
	.section	.nv.callgraph,"",@"SHT_CUDA_CALLGRAPH"
	.align	4
	.sectionentsize	8
	.align		4
        /*0000*/ 	.word	0x00000000
	.align		4
        /*0004*/ 	.word	0xffffffff
	.align		4
        /*0008*/ 	.word	0x00000000
	.align		4
        /*000c*/ 	.word	0xfffffffe
	.align		4
        /*0010*/ 	.word	0x00000000
	.align		4
        /*0014*/ 	.word	0xfffffffd
	.align		4
        /*0018*/ 	.word	0x00000000
	.align		4
        /*001c*/ 	.word	0xfffffffc


//--------------------- .text.matmul_kernel       --------------------------
	.section	.text.matmul_kernel,"ax",@progbits
	.align	128
        .global         matmul_kernel
        .type           matmul_kernel,@function
        .size           matmul_kernel,(.L_x_3 - matmul_kernel)
        .other          matmul_kernel,@"STO_CUDA_ENTRY STV_DEFAULT"
matmul_kernel:
.text.matmul_kernel:
[----:B------:R-:W-:Y:S08]  /*0000*/  LDC R1, c[0x0][0x28] ;  /* 0x00000a00ff017b82 */ /* 0x000ff00000000800 */
[----:B------:R-:W0:Y:S01]  /*0010*/  LDC.64 R10, c[0x0][0x228] ;  /* 0x00008a00ff0a7b82 */ /* 0x000e220000000a00 */
[----:B------:R-:W1:Y:S01]  /*0020*/  S2R R5, SR_CTAID.X ;  /* 0x0000000000057919 */ /* 0x000e620000002500 */
[----:B------:R-:W-:-:S06]  /*0030*/  ULDC.64 UR14, c[0x0][0x208] ;  /* 0x00008200000e7ab9 */ /* 0x000fcc0000000a00 */
[----:B------:R-:W2:Y:S01]  /*0040*/  S2UR UR12, SR_CgaCtaId ;  /* 0x00000000000c79c3 */ /* 0x000ea20000008800 */
[----:B0-----:R-:W-:-:S05]  /*0050*/  VIADD R0, R11, 0x1f ;  /* 0x0000001f0b007836 */ /* 0x001fca0000000000 */
[----:B------:R-:W-:-:S04]  /*0060*/  SHF.R.S32.HI R3, RZ, 0x1f, R0 ;  /* 0x0000001fff037819 */ /* 0x000fc80000011400 */
[----:B------:R-:W-:Y:S02]  /*0070*/  LEA.HI R3, R3, R0, RZ, 0x5 ;  /* 0x0000000003037211 */ /* 0x000fe400078f28ff */
[----:B-1----:R-:W-:Y:S02]  /*0080*/  IABS R8, R5 ;  /* 0x0000000500087213 */ /* 0x002fe40000000000 */
[----:B------:R-:W-:-:S05]  /*0090*/  SHF.R.S32.HI R3, RZ, 0x5, R3 ;  /* 0x00000005ff037819 */ /* 0x000fca0000011403 */
[----:B------:R-:W-:-:S05]  /*00a0*/  IMAD.SHL.U32 R4, R3, 0x8, RZ ;  /* 0x0000000803047824 */ /* 0x000fca00078e00ff */
[-C--:B------:R-:W-:Y:S02]  /*00b0*/  IABS R7, R4.reuse ;  /* 0x0000000400077213 */ /* 0x080fe40000000000 */
[----:B------:R-:W-:Y:S02]  /*00c0*/  IABS R12, R4 ;  /* 0x00000004000c7213 */ /* 0x000fe40000000000 */
[----:B------:R-:W0:Y:S08]  /*00d0*/  I2F.RP R0, R7 ;  /* 0x0000000700007306 */ /* 0x000e300000209400 */
[----:B0-----:R-:W0:Y:S02]  /*00e0*/  MUFU.RCP R0, R0 ;  /* 0x0000000000007308 */ /* 0x001e240000001000 */
[----:B0-----:R-:W-:-:S02]  /*00f0*/  VIADD R2, R0, 0xffffffe ;  /* 0x0ffffffe00027836 */ /* 0x001fc40000000000 */
[----:B------:R-:W-:-:S04]  /*0100*/  IMAD.MOV R0, RZ, RZ, -R12 ;  /* 0x000000ffff007224 */ /* 0x000fc800078e0a0c */
[----:B------:R0:W1:Y:S02]  /*0110*/  F2I.FTZ.U32.TRUNC.NTZ R3, R2 ;  /* 0x0000000200037305 */ /* 0x000064000021f000 */
[----:B0-----:R-:W-:Y:S02]  /*0120*/  IMAD.MOV.U32 R2, RZ, RZ, RZ ;  /* 0x000000ffff027224 */ /* 0x001fe400078e00ff */
[----:B-1----:R-:W-:-:S04]  /*0130*/  IMAD.MOV R6, RZ, RZ, -R3 ;  /* 0x000000ffff067224 */ /* 0x002fc800078e0a03 */
[----:B------:R-:W-:Y:S02]  /*0140*/  IMAD R9, R6, R7, RZ ;  /* 0x0000000706097224 */ /* 0x000fe400078e02ff */
[----:B------:R-:W-:Y:S02]  /*0150*/  IMAD.MOV.U32 R6, RZ, RZ, R8 ;  /* 0x000000ffff067224 */ /* 0x000fe400078e0008 */
[----:B------:R-:W-:-:S06]  /*0160*/  IMAD.HI.U32 R3, R3, R9, R2 ;  /* 0x0000000903037227 */ /* 0x000fcc00078e0002 */
[----:B------:R-:W-:-:S04]  /*0170*/  IMAD.HI.U32 R3, R3, R6, RZ ;  /* 0x0000000603037227 */ /* 0x000fc800078e00ff */
[----:B------:R-:W-:-:S05]  /*0180*/  IMAD R0, R3, R0, R6 ;  /* 0x0000000003007224 */ /* 0x000fca00078e0206 */
[----:B------:R-:W-:-:S13]  /*0190*/  ISETP.GT.U32.AND P1, PT, R7, R0, PT ;  /* 0x000000000700720c */ /* 0x000fda0003f24070 */
[----:B------:R-:W-:Y:S02]  /*01a0*/  @!P1 IMAD.IADD R0, R0, 0x1, -R7 ;  /* 0x0000000100009824 */ /* 0x000fe400078e0a07 */
[----:B------:R-:W-:Y:S01]  /*01b0*/  @!P1 VIADD R3, R3, 0x1 ;  /* 0x0000000103039836 */ /* 0x000fe20000000000 */
[----:B------:R-:W-:Y:S02]  /*01c0*/  ISETP.NE.AND P1, PT, R4, RZ, PT ;  /* 0x000000ff0400720c */ /* 0x000fe40003f25270 */
[----:B------:R-:W-:Y:S02]  /*01d0*/  ISETP.GE.U32.AND P0, PT, R0, R7, PT ;  /* 0x000000070000720c */ /* 0x000fe40003f06070 */
[----:B------:R-:W-:-:S04]  /*01e0*/  LOP3.LUT R0, R5, R4, RZ, 0x3c, !PT ;  /* 0x0000000405007212 */ /* 0x000fc800078e3cff */
[----:B------:R-:W-:Y:S01]  /*01f0*/  ISETP.GE.AND P2, PT, R0, RZ, PT ;  /* 0x000000ff0000720c */ /* 0x000fe20003f46270 */
[----:B------:R-:W-:-:S06]  /*0200*/  VIADD R0, R10, 0x3f ;  /* 0x0000003f0a007836 */ /* 0x000fcc0000000000 */
[----:B------:R-:W-:-:S04]  /*0210*/  @P0 VIADD R3, R3, 0x1 ;  /* 0x0000000103030836 */ /* 0x000fc80000000000 */
[----:B------:R-:W-:Y:S01]  /*0220*/  IMAD.MOV.U32 R2, RZ, RZ, R3 ;  /* 0x000000ffff027224 */ /* 0x000fe200078e0003 */
[----:B------:R-:W-:-:S03]  /*0230*/  SHF.R.S32.HI R3, RZ, 0x1f, R0 ;  /* 0x0000001fff037819 */ /* 0x000fc60000011400 */
[----:B------:R-:W-:Y:S01]  /*0240*/  @!P2 IMAD.MOV R2, RZ, RZ, -R2 ;  /* 0x000000ffff02a224 */ /* 0x000fe200078e0a02 */
[----:B------:R-:W-:Y:S02]  /*0250*/  @!P1 LOP3.LUT R2, RZ, R4, RZ, 0x33, !PT ;  /* 0x00000004ff029212 */ /* 0x000fe400078e33ff */
[----:B------:R-:W-:-:S03]  /*0260*/  LEA.HI R3, R3, R0, RZ, 0x6 ;  /* 0x0000000003037211 */ /* 0x000fc600078f30ff */
[----:B------:R-:W-:Y:S02]  /*0270*/  IMAD.SHL.U32 R6, R2, 0x8, RZ ;  /* 0x0000000802067824 */ /* 0x000fe400078e00ff */
[----:B------:R-:W-:-:S03]  /*0280*/  IMAD.MOV R2, RZ, RZ, -R2 ;  /* 0x000000ffff027224 */ /* 0x000fc600078e0a02 */
[----:B------:R-:W-:Y:S01]  /*0290*/  LEA.HI.SX32 R3, R3, -R6, 0x1a ;  /* 0x8000000603037211 */ /* 0x000fe200078fd2ff */
[----:B------:R-:W-:-:S03]  /*02a0*/  IMAD R13, R4, R2, R5 ;  /* 0x00000002040d7224 */ /* 0x000fc600078e0205 */
[----:B------:R-:W-:-:S04]  /*02b0*/  VIMNMX R8, R3, 0x8, PT ;  /* 0x0000000803087848 */ /* 0x000fc80003fe0100 */
[-C--:B------:R-:W-:Y:S02]  /*02c0*/  IABS R7, R8.reuse ;  /* 0x0000000800077213 */ /* 0x080fe40000000000 */
[----:B------:R-:W-:Y:S02]  /*02d0*/  IABS R4, R8 ;  /* 0x0000000800047213 */ /* 0x000fe40000000000 */
[----:B------:R-:W0:Y:S01]  /*02e0*/  I2F.RP R0, R7 ;  /* 0x0000000700007306 */ /* 0x000e220000209400 */
[C---:B------:R-:W-:Y:S02]  /*02f0*/  R2UR UR5, R8.reuse ;  /* 0x00000000080572ca */ /* 0x040fe400000e0000 */
[----:B------:R-:W-:-:S11]  /*0300*/  R2UR UR6, R8 ;  /* 0x00000000080672ca */ /* 0x000fd600000e0000 */
[----:B------:R-:W-:Y:S01]  /*0310*/  UISETP.NE.AND UP0, UPT, UR5, URZ, UPT ;  /* 0x0000003f0500728c */ /* 0x000fe2000bf05270 */
[----:B0-----:R-:W0:Y:S02]  /*0320*/  MUFU.RCP R0, R0 ;  /* 0x0000000000007308 */ /* 0x001e240000001000 */
[----:B0-----:R-:W-:Y:S02]  /*0330*/  VIADD R3, R0, 0xffffffe ;  /* 0x0ffffffe00037836 */ /* 0x001fe40000000000 */
[----:B------:R-:W-:-:S04]  /*0340*/  IMAD.MOV R0, RZ, RZ, -R4 ;  /* 0x000000ffff007224 */ /* 0x000fc800078e0a04 */
[----:B------:R-:W0:Y:S02]  /*0350*/  F2I.FTZ.U32.TRUNC.NTZ R3, R3 ;  /* 0x0000000300037305 */ /* 0x000e24000021f000 */
[----:B0-----:R-:W-:-:S04]  /*0360*/  IMAD.MOV R9, RZ, RZ, -R3 ;  /* 0x000000ffff097224 */ /* 0x001fc800078e0a03 */
[----:B------:R-:W-:Y:S01]  /*0370*/  IMAD.MOV.U32 R2, RZ, RZ, R9 ;  /* 0x000000ffff027224 */ /* 0x000fe200078e0009 */
[----:B------:R-:W-:-:S03]  /*0380*/  IABS R9, R13 ;  /* 0x0000000d00097213 */ /* 0x000fc60000000000 */
[----:B------:R-:W-:Y:S02]  /*0390*/  IMAD R5, R2, R7, RZ ;  /* 0x0000000702057224 */ /* 0x000fe400078e02ff */
[----:B------:R-:W-:-:S04]  /*03a0*/  IMAD.MOV.U32 R2, RZ, RZ, RZ ;  /* 0x000000ffff027224 */ /* 0x000fc800078e00ff */
[----:B------:R-:W-:Y:S02]  /*03b0*/  IMAD.HI.U32 R2, R3, R5, R2 ;  /* 0x0000000503027227 */ /* 0x000fe400078e0002 */
[----:B------:R-:W0:Y:S04]  /*03c0*/  LDC R5, c[0x0][0x230] ;  /* 0x00008c00ff057b82 */ /* 0x000e280000000800 */
[----:B------:R-:W-:-:S04]  /*03d0*/  IMAD.HI.U32 R2, R2, R9, RZ ;  /* 0x0000000902027227 */ /* 0x000fc800078e00ff */
[----:B------:R-:W-:-:S05]  /*03e0*/  IMAD R0, R2, R0, R9 ;  /* 0x0000000002007224 */ /* 0x000fca00078e0209 */
[----:B------:R-:W-:Y:S01]  /*03f0*/  ISETP.GT.U32.AND P1, PT, R7, R0, PT ;  /* 0x000000000700720c */ /* 0x000fe20003f24070 */
[----:B0-----:R-:W-:-:S12]  /*0400*/  VIADD R5, R5, 0x1f ;  /* 0x0000001f05057836 */ /* 0x001fd80000000000 */
[----:B------:R-:W-:Y:S02]  /*0410*/  @!P1 IMAD.IADD R0, R0, 0x1, -R7 ;  /* 0x0000000100009824 */ /* 0x000fe400078e0a07 */
[----:B------:R-:W-:-:S03]  /*0420*/  @!P1 VIADD R2, R2, 0x1 ;  /* 0x0000000102029836 */ /* 0x000fc60000000000 */
[----:B------:R-:W-:Y:S02]  /*0430*/  ISETP.GE.U32.AND P0, PT, R0, R7, PT ;  /* 0x000000070000720c */ /* 0x000fe40003f06070 */
[----:B------:R-:W-:-:S04]  /*0440*/  LOP3.LUT R0, R13, R8, RZ, 0x3c, !PT ;  /* 0x000000080d007212 */ /* 0x000fc800078e3cff */
[----:B------:R-:W-:Y:S02]  /*0450*/  ISETP.GE.AND P2, PT, R0, RZ, PT ;  /* 0x000000ff0000720c */ /* 0x000fe40003f46270 */
[----:B------:R-:W0:Y:S05]  /*0460*/  S2R R0, SR_TID.X ;  /* 0x0000000000007919 */ /* 0x000e2a0000002100 */
[----:B------:R-:W-:Y:S01]  /*0470*/  @P0 VIADD R2, R2, 0x1 ;  /* 0x0000000102020836 */ /* 0x000fe20000000000 */
[----:B------:R-:W-:-:S05]  /*0480*/  ISETP.GT.AND P0, PT, R5, 0x1f, PT ;  /* 0x0000001f0500780c */ /* 0x000fca0003f04270 */
[----:B------:R-:W-:-:S05]  /*0490*/  @!P2 IMAD.MOV R2, RZ, RZ, -R2 ;  /* 0x000000ffff02a224 */ /* 0x000fca00078e0a02 */
[----:B------:R-:W-:-:S03]  /*04a0*/  R2UR UR4, R2 ;  /* 0x00000000020472ca */ /* 0x000fc600000e0000 */
[----:B------:R-:W-:Y:S02]  /*04b0*/  @!P0 CS2R R24, SRZ ;  /* 0x0000000000188805 */ /* 0x000fe4000001ff00 */
[----:B------:R-:W-:-:S04]  /*04c0*/  @!P0 CS2R R26, SRZ ;  /* 0x00000000001a8805 */ /* 0x000fc8000001ff00 */
[----:B------:R-:W-:-:S04]  /*04d0*/  @!UP0 ULOP3.LUT UR4, URZ, UR6, URZ, 0x33, !UPT ;  /* 0x000000063f048292 */ /* 0x000fc8000f8e333f */
[----:B------:R-:W-:Y:S02]  /*04e0*/  UIADD3 UR5, -UR4, URZ, URZ ;  /* 0x0000003f04057290 */ /* 0x000fe4000fffe13f */
[----:B------:R-:W-:Y:S01]  /*04f0*/  USHF.L.U32 UR13, UR4, 0x5, URZ ;  /* 0x00000005040d7899 */ /* 0x000fe2000800063f */
[----:B0-----:R-:W-:Y:S02]  /*0500*/  LOP3.LUT R3, R0, 0x3f, RZ, 0xc0, !PT ;  /* 0x0000003f00037812 */ /* 0x001fe400078ec0ff */
[----:B------:R-:W-:Y:S01]  /*0510*/  SHF.R.U32.HI R4, RZ, 0x6, R0 ;  /* 0x00000006ff047819 */ /* 0x000fe20000011600 */
[----:B------:R-:W-:Y:S01]  /*0520*/  IMAD R2, R8, UR5, R13 ;  /* 0x0000000508027c24 */ /* 0x000fe2000f8e020d */
[----:B------:R-:W-:Y:S02]  /*0530*/  UMOV UR5, 0x400 ;  /* 0x0000040000057882 */ /* 0x000fe40000000000 */
[----:B--2---:R-:W-:Y:S01]  /*0540*/  ULEA UR12, UR12, UR5, 0x18 ;  /* 0x000000050c0c7291 */ /* 0x004fe2000f8ec03f */
[----:B------:R-:W-:-:S04]  /*0550*/  IMAD.IADD R2, R6, 0x1, R2 ;  /* 0x0000000106027824 */ /* 0x000fc800078e0202 */
[----:B------:R-:W-:Y:S01]  /*0560*/  IMAD R2, R2, 0x40, R3 ;  /* 0x0000004002027824 */ /* 0x000fe200078e0203 */
[----:B------:R-:W-:Y:S01]  /*0570*/  SGXT.U32 R3, R4, 0x2 ;  /* 0x000000020403781a */ /* 0x000fe20000000000 */
[----:B------:R-:W-:Y:S01]  /*0580*/  @!P0 IMAD.SHL.U32 R4, R0, 0x2, RZ ;  /* 0x0000000200048824 */ /* 0x000fe200078e00ff */
[----:B------:R-:W-:Y:S06]  /*0590*/  @!P0 BRA `(.L_x_0) ;  /* 0x0000000c00a88947 */ /* 0x000fec0003800000 */
[----:B------:R-:W-:Y:S01]  /*05a0*/  IABS R19, R10 ;  /* 0x0000000a00137213 */ /* 0x000fe20000000000 */
[----:B------:R-:W0:Y:S01]  /*05b0*/  LDC R20, c[0x0][0x23c] ;  /* 0x00008f00ff147b82 */ /* 0x000e220000000800 */
[----:B------:R-:W-:Y:S02]  /*05c0*/  IABS R13, R11 ;  /* 0x0000000b000d7213 */ /* 0x000fe40000000000 */
[----:B------:R-:W-:Y:S01]  /*05d0*/  CS2R R24, SRZ ;  /* 0x0000000000187805 */ /* 0x000fe2000001ff00 */
[----:B------:R-:W1:Y:S01]  /*05e0*/  I2F.RP R12, R19 ;  /* 0x00000013000c7306 */ /* 0x000e620000209400 */
[----:B------:R-:W-:Y:S02]  /*05f0*/  SHF.R.U32.HI R14, RZ, 0x5, R0 ;  /* 0x00000005ff0e7819 */ /* 0x000fe40000011600 */
[----:B------:R-:W-:Y:S02]  /*0600*/  CS2R R26, SRZ ;  /* 0x00000000001a7805 */ /* 0x000fe4000001ff00 */
[----:B------:R-:W-:-:S02]  /*0610*/  ISETP.GE.AND P1, PT, R2, RZ, PT ;  /* 0x000000ff0200720c */ /* 0x000fc40003f26270 */
[----:B------:R-:W-:Y:S02]  /*0620*/  CS2R R28, SRZ ;  /* 0x00000000001c7805 */ /* 0x000fe4000001ff00 */
[----:B------:R-:W-:Y:S01]  /*0630*/  R2UR UR17, R14 ;  /* 0x000000000e1172ca */ /* 0x000fe200000e0000 */
[----:B------:R-:W2:Y:S01]  /*0640*/  LDC R22, c[0x0][0x238] ;  /* 0x00008e00ff167b82 */ /* 0x000ea20000000800 */
[----:B------:R-:W-:Y:S01]  /*0650*/  CS2R R30, SRZ ;  /* 0x00000000001e7805 */ /* 0x000fe2000001ff00 */
[----:B------:R-:W3:Y:S01]  /*0660*/  I2F.RP R4, R13 ;  /* 0x0000000d00047306 */ /* 0x000ee20000209400 */
[----:B------:R-:W-:Y:S01]  /*0670*/  UMOV UR8, 0x80 ;  /* 0x0000008000087882 */ /* 0x000fe20000000000 */
[----:B------:R-:W-:Y:S01]  /*0680*/  UMOV UR9, 0x40000040 ;  /* 0x4000004000097882 */ /* 0x000fe20000000000 */
[----:B------:R-:W-:Y:S01]  /*0690*/  UIADD3 UR18, UR12, 0x1000, URZ ;  /* 0x000010000c127890 */ /* 0x000fe2000fffe03f */
[----:B------:R-:W-:-:S04]  /*06a0*/  ULDC UR16, c[0x0][0x230] ;  /* 0x00008c0000107ab9 */ /* 0x000fc80000000800 */
[----:B-1----:R-:W1:Y:S02]  /*06b0*/  MUFU.RCP R12, R12 ;  /* 0x0000000c000c7308 */ /* 0x002e640000001000 */
[----:B------:R-:W-:Y:S02]  /*06c0*/  ULOP3.LUT UR7, UR13, 0x7, UR17, 0xf8, !UPT ;  /* 0x000000070d077892 */ /* 0x000fe4000f8ef811 */
[----:B------:R-:W-:Y:S01]  /*06d0*/  UIADD3 UR4, UR17, 0x18, UR13 ;  /* 0x0000001811047890 */ /* 0x000fe2000fffe00d */
[----:B0-----:R-:W-:Y:S01]  /*06e0*/  IMAD.SHL.U32 R23, R20, 0x20, RZ ;  /* 0x0000002014177824 */ /* 0x001fe200078e00ff */
[----:B------:R-:W-:Y:S02]  /*06f0*/  ULOP3.LUT UR5, UR7, 0x10, URZ, 0xfc, !UPT ;  /* 0x0000001007057892 */ /* 0x000fe4000f8efc3f */
[----:B---3--:R-:W0:Y:S01]  /*0700*/  MUFU.RCP R4, R4 ;  /* 0x0000000400047308 */ /* 0x008e220000001000 */
[----:B------:R-:W-:Y:S01]  /*0710*/  ULOP3.LUT UR6, UR7, 0x8, URZ, 0xfc, !UPT ;  /* 0x0000000807067892 */ /* 0x000fe2000f8efc3f */
[----:B--2---:R-:W-:-:S02]  /*0720*/  IMAD.SHL.U32 R43, R22, 0x20, RZ ;  /* 0x00000020162b7824 */ /* 0x004fc400078e00ff */
[----:B------:R-:W-:Y:S02]  /*0730*/  IMAD R45, R3, R22, RZ ;  /* 0x00000016032d7224 */ /* 0x000fe400078e02ff */
[----:B-1----:R-:W-:Y:S01]  /*0740*/  VIADD R8, R12, 0xffffffe ;  /* 0x0ffffffe0c087836 */ /* 0x002fe20000000000 */
[----:B------:R-:W-:-:S03]  /*0750*/  IABS R12, R2 ;  /* 0x00000002000c7213 */ /* 0x000fc60000000000 */
[----:B------:R1:W2:Y:S01]  /*0760*/  F2I.FTZ.U32.TRUNC.NTZ R9, R8 ;  /* 0x0000000800097305 */ /* 0x0002a2000021f000 */
[----:B0-----:R-:W-:-:S07]  /*0770*/  VIADD R6, R4, 0xffffffe ;  /* 0x0ffffffe04067836 */ /* 0x001fce0000000000 */
[----:B------:R0:W3:Y:S01]  /*0780*/  F2I.FTZ.U32.TRUNC.NTZ R7, R6 ;  /* 0x0000000600077305 */ /* 0x0000e2000021f000 */
[----:B-1----:R-:W-:Y:S02]  /*0790*/  IMAD.MOV.U32 R8, RZ, RZ, RZ ;  /* 0x000000ffff087224 */ /* 0x002fe400078e00ff */
[----:B--2---:R-:W-:Y:S02]  /*07a0*/  IMAD.MOV R14, RZ, RZ, -R9 ;  /* 0x000000ffff0e7224 */ /* 0x004fe400078e0a09 */
[----:B0-----:R-:W-:Y:S02]  /*07b0*/  IMAD.MOV.U32 R6, RZ, RZ, RZ ;  /* 0x000000ffff067224 */ /* 0x001fe400078e00ff */
[----:B------:R-:W-:Y:S02]  /*07c0*/  IMAD R15, R14, R19, RZ ;  /* 0x000000130e0f7224 */ /* 0x000fe400078e02ff */
[----:B------:R-:W-:Y:S02]  /*07d0*/  IMAD.U32 R14, RZ, RZ, UR7 ;  /* 0x00000007ff0e7e24 */ /* 0x000fe4000f8e00ff */
[----:B---3--:R-:W-:-:S02]  /*07e0*/  IMAD.MOV R4, RZ, RZ, -R7 ;  /* 0x000000ffff047224 */ /* 0x008fc400078e0a07 */
[----:B------:R-:W-:Y:S01]  /*07f0*/  IMAD.HI.U32 R8, R9, R15, R8 ;  /* 0x0000000f09087227 */ /* 0x000fe200078e0008 */
[----:B------:R-:W-:-:S03]  /*0800*/  IABS R16, R14 ;  /* 0x0000000e00107213 */ /* 0x000fc60000000000 */
[----:B------:R-:W-:Y:S02]  /*0810*/  IMAD R9, R4, R13, RZ ;  /* 0x0000000d04097224 */ /* 0x000fe400078e02ff */
[----:B------:R-:W-:Y:S02]  /*0820*/  IMAD.U32 R4, RZ, RZ, UR4 ;  /* 0x00000004ff047e24 */ /* 0x000fe4000f8e00ff */
[----:B------:R-:W-:-:S03]  /*0830*/  IMAD.HI.U32 R6, R7, R9, R6 ;  /* 0x0000000907067227 */ /* 0x000fc600078e0006 */
[----:B------:R-:W-:Y:S01]  /*0840*/  IABS R4, R4 ;  /* 0x0000000400047213 */ /* 0x000fe20000000000 */
[----:B------:R-:W-:Y:S02]  /*0850*/  IMAD.U32 R7, RZ, RZ, UR5 ;  /* 0x00000005ff077e24 */ /* 0x000fe4000f8e00ff */
[----:B------:R-:W-:Y:S02]  /*0860*/  IMAD.U32 R9, RZ, RZ, UR6 ;  /* 0x00000006ff097e24 */ /* 0x000fe4000f8e00ff */
[----:B------:R-:W-:Y:S01]  /*0870*/  IMAD.HI.U32 R8, R8, R12, RZ ;  /* 0x0000000c08087227 */ /* 0x000fe200078e00ff */
[----:B------:R-:W-:Y:S02]  /*0880*/  IABS R14, R7 ;  /* 0x00000007000e7213 */ /* 0x000fe40000000000 */
[----:B------:R-:W-:Y:S01]  /*0890*/  IABS R15, R9 ;  /* 0x00000009000f7213 */ /* 0x000fe20000000000 */
[----:B------:R-:W-:Y:S02]  /*08a0*/  IMAD.MOV R17, RZ, RZ, -R8 ;  /* 0x000000ffff117224 */ /* 0x000fe400078e0a08 */
[----:B------:R-:W-:-:S02]  /*08b0*/  IMAD.MOV.U32 R9, RZ, RZ, R4 ;  /* 0x000000ffff097224 */ /* 0x000fc400078e0004 */
[----:B------:R-:W-:Y:S02]  /*08c0*/  IMAD R12, R19, R17, R12 ;  /* 0x00000011130c7224 */ /* 0x000fe400078e020c */
[----:B------:R-:W-:-:S03]  /*08d0*/  IMAD.HI.U32 R4, R6, R9, RZ ;  /* 0x0000000906047227 */ /* 0x000fc600078e00ff */
[----:B------:R-:W-:Y:S01]  /*08e0*/  ISETP.GT.U32.AND P0, PT, R19, R12, PT ;  /* 0x0000000c1300720c */ /* 0x000fe20003f04070 */
[----:B------:R-:W-:-:S04]  /*08f0*/  IMAD.HI.U32 R7, R6, R14, RZ ;  /* 0x0000000e06077227 */ /* 0x000fc800078e00ff */
[----:B------:R-:W-:-:S04]  /*0900*/  IMAD.HI.U32 R8, R6, R15, RZ ;  /* 0x0000000f06087227 */ /* 0x000fc800078e00ff */
[----:B------:R-:W-:-:S04]  /*0910*/  IMAD.HI.U32 R6, R6, R16, RZ ;  /* 0x0000001006067227 */ /* 0x000fc800078e00ff */
[----:B------:R-:W-:Y:S02]  /*0920*/  IMAD.MOV R4, RZ, RZ, -R4 ;  /* 0x000000ffff047224 */ /* 0x000fe400078e0a04 */
[----:B------:R-:W-:Y:S02]  /*0930*/  IMAD.MOV R7, RZ, RZ, -R7 ;  /* 0x000000ffff077224 */ /* 0x000fe400078e0a07 */
[----:B------:R-:W-:Y:S02]  /*0940*/  IMAD.MOV R17, RZ, RZ, -R6 ;  /* 0x000000ffff117224 */ /* 0x000fe400078e0a06 */
[----:B------:R-:W-:Y:S02]  /*0950*/  IMAD.MOV R8, RZ, RZ, -R8 ;  /* 0x000000ffff087224 */ /* 0x000fe400078e0a08 */
[C---:B------:R-:W-:Y:S01]  /*0960*/  IMAD R6, R13.reuse, R4, R9 ;  /* 0x000000040d067224 */ /* 0x040fe200078e0209 */
[----:B------:R-:W-:Y:S01]  /*0970*/  SHF.R.S32.HI R4, RZ, 0x1f, R5 ;  /* 0x0000001fff047819 */ /* 0x000fe20000011405 */
[----:B------:R-:W-:Y:S01]  /*0980*/  IMAD R7, R13, R7, R14 ;  /* 0x000000070d077224 */ /* 0x000fe200078e020e */
[----:B------:R-:W-:Y:S01]  /*0990*/  LOP3.LUT R14, R3, 0x18, RZ, 0xfc, !PT ;  /* 0x00000018030e7812 */ /* 0x000fe200078efcff */
[C---:B------:R-:W-:Y:S01]  /*09a0*/  IMAD R8, R13.reuse, R8, R15 ;  /* 0x000000080d087224 */ /* 0x040fe200078e020f */
[C---:B------:R-:W-:Y:S01]  /*09b0*/  ISETP.GT.U32.AND P2, PT, R13.reuse, R6, PT ;  /* 0x000000060d00720c */ /* 0x040fe20003f44070 */
[----:B------:R-:W-:Y:S01]  /*09c0*/  @!P0 IMAD.IADD R12, R12, 0x1, -R19 ;  /* 0x000000010c0c8824 */ /* 0x000fe200078e0a13 */
[C---:B------:R-:W-:Y:S01]  /*09d0*/  ISETP.GT.U32.AND P3, PT, R13.reuse, R7, PT ;  /* 0x000000070d00720c */ /* 0x040fe20003f64070 */
[C---:B------:R-:W-:Y:S01]  /*09e0*/  IMAD R9, R13.reuse, R17, R16 ;  /* 0x000000110d097224 */ /* 0x040fe200078e0210 */
[----:B------:R-:W-:Y:S01]  /*09f0*/  ISETP.GT.U32.AND P4, PT, R13, R8, PT ;  /* 0x000000080d00720c */ /* 0x000fe20003f84070 */
[----:B------:R-:W-:Y:S01]  /*0a00*/  IMAD R49, R14, R22, RZ ;  /* 0x000000160e317224 */ /* 0x000fe200078e02ff */
[----:B------:R-:W-:-:S02]  /*0a10*/  ISETP.GT.U32.AND P0, PT, R19, R12, PT ;  /* 0x0000000c1300720c */ /* 0x000fc40003f04070 */
[----:B------:R-:W-:Y:S02]  /*0a20*/  ISETP.GT.U32.AND P5, PT, R13, R9, PT ;  /* 0x000000090d00720c */ /* 0x000fe40003fa4070 */
[----:B------:R-:W-:Y:S01]  /*0a30*/  LEA.HI R16, R4, R5, RZ, 0x5 ;  /* 0x0000000504107211 */ /* 0x000fe200078f28ff */
[C---:B------:R-:W-:Y:S01]  /*0a40*/  IMAD.SHL.U32 R4, R0.reuse, 0x2, RZ ;  /* 0x0000000200047824 */ /* 0x040fe200078e00ff */
[----:B------:R-:W-:Y:S01]  /*0a50*/  LOP3.LUT R5, R0, 0x1f, RZ, 0xc0, !PT ;  /* 0x0000001f00057812 */ /* 0x000fe200078ec0ff */
[--C-:B------:R-:W-:Y:S01]  /*0a60*/  @!P2 IMAD.IADD R6, R6, 0x1, -R13.reuse ;  /* 0x000000010606a824 */ /* 0x100fe200078e0a0d */
[----:B------:R-:W-:Y:S01]  /*0a70*/  ISETP.NE.AND P2, PT, R10, RZ, PT ;  /* 0x000000ff0a00720c */ /* 0x000fe20003f45270 */
[--C-:B------:R-:W-:Y:S01]  /*0a80*/  @!P3 IMAD.IADD R7, R7, 0x1, -R13.reuse ;  /* 0x000000010707b824 */ /* 0x100fe200078e0a0d */
[----:B------:R-:W-:Y:S01]  /*0a90*/  LOP3.LUT R15, R3, 0x1c, RZ, 0xfc, !PT ;  /* 0x0000001c030f7812 */ /* 0x000fe200078efcff */
[----:B------:R-:W-:Y:S01]  /*0aa0*/  @!P4 IMAD.IADD R8, R8, 0x1, -R13 ;  /* 0x000000010808c824 */ /* 0x000fe200078e0a0d */
[C---:B------:R-:W-:Y:S01]  /*0ab0*/  ISETP.GT.U32.AND P3, PT, R13.reuse, R6, PT ;  /* 0x000000060d00720c */ /* 0x040fe20003f64070 */
[----:B------:R-:W-:Y:S01]  /*0ac0*/  @!P0 IMAD.IADD R12, R12, 0x1, -R19 ;  /* 0x000000010c0c8824 */ /* 0x000fe200078e0a13 */
[----:B------:R-:W-:Y:S01]  /*0ad0*/  ISETP.GT.U32.AND P4, PT, R13, R7, PT ;  /* 0x000000070d00720c */ /* 0x000fe20003f84070 */
[--C-:B------:R-:W-:Y:S01]  /*0ae0*/  @!P5 IMAD.IADD R9, R9, 0x1, -R13.reuse ;  /* 0x000000010909d824 */ /* 0x100fe200078e0a0d */
[C---:B------:R-:W-:Y:S01]  /*0af0*/  ISETP.GT.U32.AND P5, PT, R13.reuse, R8, PT ;  /* 0x000000080d00720c */ /* 0x040fe20003fa4070 */
[----:B------:R-:W-:Y:S01]  /*0b00*/  @!P1 IMAD.MOV R12, RZ, RZ, -R12 ;  /* 0x000000ffff0c9224 */ /* 0x000fe200078e0a0c */
[----:B------:R-:W-:Y:S01]  /*0b10*/  ISETP.LE.AND P1, PT, RZ, UR4, PT ;  /* 0x00000004ff007c0c */ /* 0x000fe2000bf23270 */
[----:B------:R-:W-:Y:S01]  /*0b20*/  ULDC UR4, c[0x0][0x234] ;  /* 0x00008d0000047ab9 */ /* 0x000fe20000000800 */
[----:B------:R-:W-:Y:S01]  /*0b30*/  ISETP.GT.U32.AND P6, PT, R13, R9, PT ;  /* 0x000000090d00720c */ /* 0x000fe20003fc4070 */
[----:B------:R-:W-:Y:S01]  /*0b40*/  IMAD R59, R5, R20, RZ ;  /* 0x00000014053b7224 */ /* 0x000fe200078e02ff */
[----:B------:R-:W-:Y:S01]  /*0b50*/  @!P2 LOP3.LUT R12, RZ, R10, RZ, 0x33, !PT ;  /* 0x0000000aff0ca212 */ /* 0x000fe200078e33ff */
[----:B------:R-:W-:Y:S01]  /*0b60*/  IMAD R47, R15, R22, RZ ;  /* 0x000000160f2f7224 */ /* 0x000fe200078e02ff */
[----:B------:R-:W-:Y:S01]  /*0b70*/  ISETP.LE.AND P2, PT, RZ, UR5, PT ;  /* 0x00000005ff007c0c */ /* 0x000fe2000bf43270 */
[--C-:B------:R-:W-:Y:S01]  /*0b80*/  @!P3 IMAD.IADD R6, R6, 0x1, -R13.reuse ;  /* 0x000000010606b824 */ /* 0x100fe200078e0a0d */
[----:B------:R-:W-:Y:S01]  /*0b90*/  ISETP.LE.AND P3, PT, RZ, UR6, PT ;  /* 0x00000006ff007c0c */ /* 0x000fe2000bf63270 */
[--C-:B------:R-:W-:Y:S01]  /*0ba0*/  @!P4 IMAD.IADD R7, R7, 0x1, -R13.reuse ;  /* 0x000000010707c824 */ /* 0x100fe200078e0a0d */
[----:B------:R-:W-:Y:S01]  /*0bb0*/  ISETP.LE.AND P4, PT, RZ, UR7, PT ;  /* 0x00000007ff007c0c */ /* 0x000fe2000bf83270 */
[--C-:B------:R-:W-:Y:S01]  /*0bc0*/  @!P5 IMAD.IADD R8, R8, 0x1, -R13.reuse ;  /* 0x000000010808d824 */ /* 0x100fe200078e0a0d */
[----:B------:R-:W-:Y:S01]  /*0bd0*/  ISETP.NE.AND P0, PT, R11, RZ, PT ;  /* 0x000000ff0b00720c */ /* 0x000fe20003f05270 */
[----:B------:R-:W-:Y:S01]  /*0be0*/  @!P1 IMAD.MOV R6, RZ, RZ, -R6 ;  /* 0x000000ffff069224 */ /* 0x000fe200078e0a06 */
[----:B------:R-:W-:Y:S01]  /*0bf0*/  LOP3.LUT R11, RZ, R11, RZ, 0x33, !PT ;  /* 0x0000000bff0b7212 */ /* 0x000fe200078e33ff */
[----:B------:R-:W-:Y:S01]  /*0c00*/  @!P6 IMAD.IADD R9, R9, 0x1, -R13 ;  /* 0x000000010909e824 */ /* 0x000fe200078e0a0d */
[----:B------:R-:W-:Y:S01]  /*0c10*/  ULDC.64 UR6, c[0x0][0x210] ;  /* 0x0000840000067ab9 */ /* 0x000fe20000000a00 */
[----:B------:R-:W-:Y:S01]  /*0c20*/  IMAD R12, R12, UR4, RZ ;  /* 0x000000040c0c7c24 */ /* 0x000fe2000f8e02ff */
[C---:B------:R-:W-:Y:S01]  /*0c30*/  SEL R19, R11.reuse, R6, !P0 ;  /* 0x000000060b137207 */ /* 0x040fe20004000000 */
[----:B------:R-:W-:Y:S01]  /*0c40*/  @!P2 IMAD.MOV R7, RZ, RZ, -R7 ;  /* 0x000000ffff07a224 */ /* 0x000fe200078e0a07 */
[----:B------:R-:W-:Y:S01]  /*0c50*/  LOP3.LUT R6, R0, 0xc0, RZ, 0xc0, !PT ;  /* 0x000000c000067812 */ /* 0x000fe200078ec0ff */
[----:B------:R-:W-:Y:S01]  /*0c60*/  @!P3 IMAD.MOV R8, RZ, RZ, -R8 ;  /* 0x000000ffff08b224 */ /* 0x000fe200078e0a08 */
[----:B------:R-:W-:Y:S01]  /*0c70*/  LEA R34, P1, R12, UR6, 0x1 ;  /* 0x000000060c227c11 */ /* 0x000fe2000f8208ff */
[----:B------:R-:W-:Y:S01]  /*0c80*/  @!P4 IMAD.MOV R9, RZ, RZ, -R9 ;  /* 0x000000ffff09c224 */ /* 0x000fe200078e0a09 */
[----:B------:R-:W-:Y:S01]  /*0c90*/  ULDC.64 UR4, c[0x0][0x218] ;  /* 0x0000860000047ab9 */ /* 0x000fe20000000a00 */
[----:B------:R-:W-:Y:S01]  /*0ca0*/  SHF.R.U32.HI R21, RZ, 0x2, R6 ;  /* 0x00000002ff157819 */ /* 0x000fe20000011606 */
[----:B------:R-:W-:Y:S01]  /*0cb0*/  ULDC UR6, c[0x0][0x240] ;  /* 0x0000900000067ab9 */ /* 0x000fe20000000800 */
[----:B------:R-:W-:Y:S01]  /*0cc0*/  SEL R18, R11, R7, !P0 ;  /* 0x000000070b127207 */ /* 0x000fe20004000000 */
[----:B------:R-:W-:Y:S01]  /*0cd0*/  IMAD R19, R19, UR6, RZ ;  /* 0x0000000613137c24 */ /* 0x000fe2000f8e02ff */
[----:B------:R-:W-:-:S02]  /*0ce0*/  SEL R17, R11, R8, !P0 ;  /* 0x000000080b117207 */ /* 0x000fc40004000000 */
[----:B------:R-:W-:Y:S01]  /*0cf0*/  SEL R32, R11, R9, !P0 ;  /* 0x000000090b207207 */ /* 0x000fe20004000000 */
[----:B------:R-:W-:Y:S01]  /*0d00*/  IMAD R18, R18, UR6, RZ ;  /* 0x0000000612127c24 */ /* 0x000fe2000f8e02ff */
[----:B------:R-:W-:Y:S01]  /*0d10*/  LEA.HI.X.SX32 R33, R12, UR7, 0x1, P1 ;  /* 0x000000070c217c11 */ /* 0x000fe200088f0eff */
[----:B------:R-:W-:Y:S01]  /*0d20*/  IMAD R17, R17, UR6, RZ ;  /* 0x0000000611117c24 */ /* 0x000fe2000f8e02ff */
[----:B------:R-:W-:Y:S01]  /*0d30*/  LEA R42, P0, R59, UR4, 0x1 ;  /* 0x000000043b2a7c11 */ /* 0x000fe2000f8008ff */
[----:B------:R-:W-:Y:S01]  /*0d40*/  USHF.R.U32.HI UR4, URZ, 0x4, UR12 ;  /* 0x000000043f047899 */ /* 0x000fe2000801160c */
[C---:B------:R-:W-:Y:S02]  /*0d50*/  LOP3.LUT R10, R3.reuse, 0x8, RZ, 0xfc, !PT ;  /* 0x00000008030a7812 */ /* 0x040fe400078efcff */
[C---:B------:R-:W-:Y:S01]  /*0d60*/  LOP3.LUT R11, R3.reuse, 0xc, RZ, 0xfc, !PT ;  /* 0x0000000c030b7812 */ /* 0x040fe200078efcff */
[----:B------:R-:W-:Y:S01]  /*0d70*/  USGXT.U32 UR4, UR4, 0xe ;  /* 0x0000000e0404789a */ /* 0x000fe20008000000 */
[C---:B------:R-:W-:Y:S01]  /*0d80*/  LOP3.LUT R12, R3.reuse, 0x10, RZ, 0xfc, !PT ;  /* 0x00000010030c7812 */ /* 0x040fe200078efcff */
[-C--:B------:R-:W-:Y:S01]  /*0d90*/  IMAD R8, R10, R22.reuse, RZ ;  /* 0x000000160a087224 */ /* 0x080fe200078e02ff */
[----:B------:R-:W-:Y:S01]  /*0da0*/  LOP3.LUT R13, R3, 0x14, RZ, 0xfc, !PT ;  /* 0x00000014030d7812 */ /* 0x000fe200078efcff */
[-C--:B------:R-:W-:Y:S01]  /*0db0*/  IMAD R7, R11, R22.reuse, RZ ;  /* 0x000000160b077224 */ /* 0x080fe200078e02ff */
[----:B------:R-:W-:Y:S01]  /*0dc0*/  LOP3.LUT R9, R3, 0x4, RZ, 0xfc, !PT ;  /* 0x0000000403097812 */ /* 0x000fe200078efcff */
[-C--:B------:R-:W-:Y:S01]  /*0dd0*/  IMAD R53, R12, R22.reuse, RZ ;  /* 0x000000160c357224 */ /* 0x080fe200078e02ff */
[----:B------:R-:W-:Y:S01]  /*0de0*/  LOP3.LUT R21, R21, 0x1fe, R4, 0x78, !PT ;  /* 0x000001fe15157812 */ /* 0x000fe200078e7804 */
[-C--:B------:R-:W-:Y:S01]  /*0df0*/  IMAD R51, R13, R22.reuse, RZ ;  /* 0x000000160d337224 */ /* 0x080fe200078e02ff */
[----:B------:R-:W-:Y:S01]  /*0e00*/  SHF.R.S32.HI R6, RZ, 0x5, R16 ;  /* 0x00000005ff067819 */ /* 0x000fe20000011410 */
[----:B------:R-:W-:Y:S01]  /*0e10*/  IMAD R22, R9, R22, RZ ;  /* 0x0000001609167224 */ /* 0x000fe200078e02ff */
[----:B------:R-:W-:Y:S01]  /*0e20*/  LEA.HI.X.SX32 R59, R59, UR5, 0x1, P0 ;  /* 0x000000053b3b7c11 */ /* 0x000fe200080f0eff */
[----:B------:R-:W-:Y:S01]  /*0e30*/  IMAD R16, R32, UR6, RZ ;  /* 0x0000000620107c24 */ /* 0x000fe2000f8e02ff */
[----:B------:R-:W-:Y:S01]  /*0e40*/  LOP3.LUT R20, R21, 0x40, RZ, 0x3c, !PT ;  /* 0x0000004015147812 */ /* 0x000fe200078e3cff */
[----:B------:R-:W-:-:S02]  /*0e50*/  UMOV UR5, URZ ;  /* 0x0000003f00057c82 */ /* 0x000fc40008000000 */
[----:B------:R-:W-:-:S12]  /*0e60*/  UIADD3.64 UR8, UR4, UR8, URZ ;  /* 0x0000000804087297 */ /* 0x000fd8000fffe03f */
.L_x_1:
[----:B------:R-:W-:Y:S01]  /*0e70*/  ISETP.GE.AND P0, PT, R3, UR16, PT ;  /* 0x0000001003007c0c */ /* 0x000fe2000bf06270 */
[----:B------:R-:W-:Y:S01]  /*0e80*/  IMAD.MOV.U32 R32, RZ, RZ, R34 ;  /* 0x000000ffff207224 */ /* 0x000fe200078e0022 */
[----:B------:R-:W-:Y:S02]  /*0e90*/  ISETP.GE.AND P2, PT, R10, UR16, PT ;  /* 0x000000100a007c0c */ /* 0x000fe4000bf46270 */
[----:B------:R-:W-:Y:S01]  /*0ea0*/  PRMT R44, RZ, 0x7610, R44 ;  /* 0x00007610ff2c7816 */ /* 0x000fe2000000002c */
[----:B------:R-:W-:Y:S01]  /*0eb0*/  IMAD.WIDE R40, R45, 0x2, R32 ;  /* 0x000000022d287825 */ /* 0x000fe200078e0220 */
[----:B------:R-:W-:Y:S02]  /*0ec0*/  PRMT R46, RZ, 0x7610, R46 ;  /* 0x00007610ff2e7816 */ /* 0x000fe4000000002e */
[----:B------:R-:W-:Y:S01]  /*0ed0*/  ISETP.GE.AND P1, PT, R9, UR16, PT ;  /* 0x0000001009007c0c */ /* 0x000fe2000bf26270 */
[----:B------:R-:W-:-:S04]  /*0ee0*/  IMAD.WIDE R36, R8, 0x2, R32 ;  /* 0x0000000208247825 */ /* 0x000fc800078e0220 */
[----:B------:R0:W2:Y:S01]  /*0ef0*/  @!P0 LDG.E.U16 R44, desc[UR14][R40.64] ;  /* 0x0000000e282c8981 */ /* 0x0000a2000c1e1500 */
[----:B------:R-:W-:Y:S01]  /*0f00*/  ISETP.GE.AND P0, PT, R11, UR16, PT ;  /* 0x000000100b007c0c */ /* 0x000fe2000bf06270 */
[----:B------:R-:W-:Y:S01]  /*0f10*/  IMAD.WIDE R34, R22, 0x2, R32 ;  /* 0x0000000216227825 */ /* 0x000fe200078e0220 */
[----:B------:R-:W-:Y:S01]  /*0f20*/  PRMT R55, RZ, 0x7610, R55 ;  /* 0x00007610ff377816 */ /* 0x000fe20000000037 */
[----:B------:R-:W3:Y:S01]  /*0f30*/  @!P2 LDG.E.U16 R46, desc[UR14][R36.64] ;  /* 0x0000000e242ea981 */ /* 0x000ee2000c1e1500 */
[----:B------:R-:W-:Y:S01]  /*0f40*/  PRMT R57, RZ, 0x7610, R57 ;  /* 0x00007610ff397816 */ /* 0x000fe20000000039 */
[----:B------:R-:W-:-:S03]  /*0f50*/  IMAD.WIDE R38, R7, 0x2, R32 ;  /* 0x0000000207267825 */ /* 0x000fc600078e0220 */
[----:B------:R1:W4:Y:S01]  /*0f60*/  @!P1 LDG.E.U16 R55, desc[UR14][R34.64] ;  /* 0x0000000e22379981 */ /* 0x000322000c1e1500 */
[----:B------:R-:W-:-:S04]  /*0f70*/  ISETP.GE.AND P1, PT, R12, UR16, PT ;  /* 0x000000100c007c0c */ /* 0x000fc8000bf26270 */
[----:B------:R5:W4:Y:S01]  /*0f80*/  @!P0 LDG.E.U16 R57, desc[UR14][R38.64] ;  /* 0x0000000e26398981 */ /* 0x000b22000c1e1500 */
[----:B------:R-:W-:Y:S01]  /*0f90*/  ISETP.GE.AND P0, PT, R13, UR16, PT ;  /* 0x000000100d007c0c */ /* 0x000fe2000bf06270 */
[----:B0-----:R-:W-:Y:S01]  /*0fa0*/  IMAD.WIDE R40, R53, 0x2, R32 ;  /* 0x0000000235287825 */ /* 0x001fe200078e0220 */
[----:B------:R-:W-:Y:S02]  /*0fb0*/  PRMT R50, RZ, 0x7610, R50 ;  /* 0x00007610ff327816 */ /* 0x000fe40000000032 */
[----:B------:R-:W-:Y:S01]  /*0fc0*/  PRMT R61, RZ, 0x7610, R61 ;  /* 0x00007610ff3d7816 */ /* 0x000fe2000000003d */
[----:B-1----:R-:W-:-:S03]  /*0fd0*/  IMAD.WIDE R34, R51, 0x2, R32 ;  /* 0x0000000233227825 */ /* 0x002fc600078e0220 */
[----:B------:R-:W4:Y:S01]  /*0fe0*/  @!P1 LDG.E.U16 R50, desc[UR14][R40.64] ;  /* 0x0000000e28329981 */ /* 0x000f22000c1e1500 */
[----:B------:R-:W-:-:S04]  /*0ff0*/  ISETP.GE.AND P1, PT, R14, UR16, PT ;  /* 0x000000100e007c0c */ /* 0x000fc8000bf26270 */
[----:B------:R0:W4:Y:S01]  /*1000*/  @!P0 LDG.E.U16 R61, desc[UR14][R34.64] ;  /* 0x0000000e223d8981 */ /* 0x000122000c1e1500 */
[----:B------:R-:W-:Y:S01]  /*1010*/  ISETP.GE.AND P0, PT, R15, UR16, PT ;  /* 0x000000100f007c0c */ /* 0x000fe2000bf06270 */
[----:B------:R-:W-:Y:S01]  /*1020*/  IMAD.WIDE R36, R49, 0x2, R32 ;  /* 0x0000000231247825 */ /* 0x000fe200078e0220 */
[----:B------:R-:W-:Y:S02]  /*1030*/  PRMT R52, RZ, 0x7610, R52 ;  /* 0x00007610ff347816 */ /* 0x000fe40000000034 */
[----:B------:R-:W-:Y:S01]  /*1040*/  PRMT R48, RZ, 0x7610, R48 ;  /* 0x00007610ff307816 */ /* 0x000fe20000000030 */
[----:B-----5:R-:W-:-:S03]  /*1050*/  IMAD.WIDE R38, R47, 0x2, R32 ;  /* 0x000000022f267825 */ /* 0x020fc600078e0220 */
[----:B------:R1:W5:Y:S05]  /*1060*/  @!P1 LDG.E.U16 R52, desc[UR14][R36.64] ;  /* 0x0000000e24349981 */ /* 0x00036a000c1e1500 */
[----:B------:R1:W5:Y:S01]  /*1070*/  @!P0 LDG.E.U16 R48, desc[UR14][R38.64] ;  /* 0x0000000e26308981 */ /* 0x000362000c1e1500 */
[----:B------:R-:W-:Y:S01]  /*1080*/  BAR.SYNC.DEFER_BLOCKING 0x0 ;  /* 0x0000000000007b1d */ /* 0x000fe20000010000 */
[----:B------:R-:W-:Y:S01]  /*1090*/  ISETP.GE.AND P0, PT, R5, UR16, PT ;  /* 0x0000001005007c0c */ /* 0x000fe2000bf06270 */
[--C-:B0-----:R-:W-:Y:S02]  /*10a0*/  IMAD.MOV.U32 R34, RZ, RZ, R42.reuse ;  /* 0x000000ffff227224 */ /* 0x101fe400078e002a */
[----:B------:R-:W-:Y:S01]  /*10b0*/  IMAD.MOV.U32 R35, RZ, RZ, R59 ;  /* 0x000000ffff237224 */ /* 0x000fe200078e003b */
[----:B------:R-:W-:Y:S01]  /*10c0*/  PRMT R42, RZ, 0x7610, R42 ;  /* 0x00007610ff2a7816 */ /* 0x000fe2000000002a */
[----:B-1----:R-:W-:Y:S01]  /*10d0*/  IMAD.WIDE R36, R16, 0x2, R34 ;  /* 0x0000000210247825 */ /* 0x002fe200078e0222 */
[----:B------:R-:W-:-:S03]  /*10e0*/  PRMT R54, RZ, 0x7610, R54 ;  /* 0x00007610ff367816 */ /* 0x000fc60000000036 */
[----:B------:R-:W-:-:S04]  /*10f0*/  IMAD.WIDE R38, R17, 0x2, R34 ;  /* 0x0000000211267825 */ /* 0x000fc800078e0222 */
[--C-:B------:R-:W-:Y:S01]  /*1100*/  IMAD.WIDE R40, R18, 0x2, R34.reuse ;  /* 0x0000000212287825 */ /* 0x100fe200078e0222 */
[----:B------:R0:W5:Y:S04]  /*1110*/  @!P0 LDG.E.U16 R42, desc[UR14][R36.64] ;  /* 0x0000000e242a8981 */ /* 0x000168000c1e1500 */
[----:B------:R-:W5:Y:S01]  /*1120*/  @!P0 LDG.E.U16 R54, desc[UR14][R38.64] ;  /* 0x0000000e26368981 */ /* 0x000f62000c1e1500 */
[----:B0-----:R-:W-:-:S03]  /*1130*/  IMAD.WIDE R36, R19, 0x2, R34 ;  /* 0x0000000213247825 */ /* 0x001fc600078e0222 */
[----:B--2---:R0:W-:Y:S04]  /*1140*/  STS.U16 [R21+UR12], R44 ;  /* 0x0000002c15007988 */ /* 0x0041e8000800040c */
[----:B---3--:R1:W-:Y:S01]  /*1150*/  STS.U16 [R21+UR12+0x400], R46 ;  /* 0x0004002e15007988 */ /* 0x0083e2000800040c */
[----:B0-----:R-:W-:Y:S02]  /*1160*/  PRMT R44, RZ, 0x7610, R44 ;  /* 0x00007610ff2c7816 */ /* 0x001fe4000000002c */
[----:B-1----:R-:W-:-:S04]  /*1170*/  PRMT R46, RZ, 0x7610, R46 ;  /* 0x00007610ff2e7816 */ /* 0x002fc8000000002e */
[----:B------:R-:W2:Y:S04]  /*1180*/  @!P0 LDG.E.U16 R44, desc[UR14][R40.64] ;  /* 0x0000000e282c8981 */ /* 0x000ea8000c1e1500 */
[----:B------:R-:W3:Y:S04]  /*1190*/  @!P0 LDG.E.U16 R46, desc[UR14][R36.64] ;  /* 0x0000000e242e8981 */ /* 0x000ee8000c1e1500 */
[----:B----4-:R-:W-:Y:S04]  /*11a0*/  STS.U16 [R21+UR12+0x800], R50 ;  /* 0x0008003215007988 */ /* 0x010fe8000800040c */
[----:B-----5:R-:W-:Y:S04]  /*11b0*/  STS.U16 [R21+UR12+0xc00], R52 ;  /* 0x000c003415007988 */ /* 0x020fe8000800040c */
[----:B------:R-:W-:Y:S04]  /*11c0*/  STS.U16 [R20+UR12+0x200], R55 ;  /* 0x0002003714007988 */ /* 0x000fe8000800040c */
[----:B------:R-:W-:Y:S04]  /*11d0*/  STS.U16 [R20+UR12+0x600], R57 ;  /* 0x0006003914007988 */ /* 0x000fe8000800040c */
[----:B------:R-:W-:Y:S04]  /*11e0*/  STS.U16 [R20+UR12+0xa00], R61 ;  /* 0x000a003d14007988 */ /* 0x000fe8000800040c */
[----:B------:R-:W-:Y:S04]  /*11f0*/  STS.U16 [R20+UR12+0xe00], R48 ;  /* 0x000e003014007988 */ /* 0x000fe8000800040c */
[----:B------:R0:W-:Y:S04]  /*1200*/  STS.U16 [R21+UR12+0x1000], R42 ;  /* 0x0010002a15007988 */ /* 0x0001e8000800040c */
[----:B------:R1:W-:Y:S01]  /*1210*/  STS.U16 [R21+UR12+0x1200], R54 ;  /* 0x0012003615007988 */ /* 0x0003e2000800040c */
[----:B------:R-:W-:-:S04]  /*1220*/  USHF.L.U32 UR6, UR17, 0x4, URZ ;  /* 0x0000000411067899 */ /* 0x000fc8000800063f */
[----:B------:R-:W-:-:S04]  /*1230*/  ULOP3.LUT UR6, UR6, 0x40, URZ, 0xc0, !UPT ;  /* 0x0000004006067892 */ /* 0x000fc8000f8ec03f */
[----:B------:R-:W-:-:S04]  /*1240*/  ULEA.HI UR6, UR18, UR6, URZ, 0x1c ;  /* 0x0000000612067291 */ /* 0x000fc8000f8fe03f */
[----:B------:R-:W-:Y:S01]  /*1250*/  ULOP3.LUT UR6, UR6, 0x3fff, URZ, 0xc0, !UPT ;  /* 0x00003fff06067892 */ /* 0x000fe2000f8ec03f */
[----:B------:R-:W-:Y:S01]  /*1260*/  UMOV UR20, UR4 ;  /* 0x0000000400147c82 */ /* 0x000fe20008000000 */
[----:B------:R-:W-:Y:S01]  /*1270*/  UMOV UR21, 0x40000040 ;  /* 0x4000004000157882 */ /* 0x000fe20000000000 */
[----:B------:R-:W-:-:S04]  /*1280*/  UMOV UR23, 0x80000020 ;  /* 0x8000002000177882 */ /* 0x000fc80000000000 */
[----:B------:R-:W-:Y:S01]  /*1290*/  UMOV UR22, UR6 ;  /* 0x0000000600167c82 */ /* 0x000fe20008000000 */
[----:B------:R-:W-:Y:S01]  /*12a0*/  UMOV UR10, 0xfffffffe ;  /* 0xfffffffe000a7882 */ /* 0x000fe20000000000 */
[----:B------:R-:W-:Y:S01]  /*12b0*/  UMOV UR11, 0x7fffffdf ;  /* 0x7fffffdf000b7882 */ /* 0x000fe20000000000 */
[----:B------:R-:W-:Y:S02]  /*12c0*/  UMOV UR7, URZ ;  /* 0x0000003f00077c82 */ /* 0x000fe40008000000 */
[----:B------:R-:W-:Y:S01]  /*12d0*/  UIADD3.64 UR10, UR6, -UR10, URZ ;  /* 0x8000000a060a7297 */ /* 0x000fe2000fffe03f */
[----:B------:R-:W-:-:S05]  /*12e0*/  VIADD R6, R6, 0xffffffff ;  /* 0xffffffff06067836 */ /* 0x000fca0000000000 */
[----:B------:R-:W-:Y:S01]  /*12f0*/  ISETP.NE.U32.AND P0, PT, R6, RZ, PT ;  /* 0x000000ff0600720c */ /* 0x000fe20003f05070 */
[----:B------:R-:W-:Y:S01]  /*1300*/  IMAD.WIDE R34, R23, 0x2, R34 ;  /* 0x0000000217227825 */ /* 0x000fe200078e0222 */
[----:B------:R-:W-:-:S03]  /*1310*/  UIADD3 UR16, UR16, -0x20, URZ ;  /* 0xffffffe010107890 */ /* 0x000fc6000fffe03f */
[----:B------:R-:W-:-:S04]  /*1320*/  IMAD.WIDE R32, R43, 0x2, R32 ;  /* 0x000000022b207825 */ /* 0x000fc800078e0220 */
[----:B0-----:R-:W-:Y:S02]  /*1330*/  IMAD.MOV.U32 R42, RZ, RZ, R34 ;  /* 0x000000ffff2a7224 */ /* 0x001fe400078e0022 */
[----:B------:R-:W-:Y:S02]  /*1340*/  IMAD.MOV.U32 R59, RZ, RZ, R35 ;  /* 0x000000ffff3b7224 */ /* 0x000fe400078e0023 */
[----:B------:R-:W-:Y:S01]  /*1350*/  IMAD.MOV.U32 R34, RZ, RZ, R32 ;  /* 0x000000ffff227224 */ /* 0x000fe200078e0020 */
[----:B--2---:R1:W-:Y:S04]  /*1360*/  STS.U16 [R21+UR12+0x1400], R44 ;  /* 0x0014002c15007988 */ /* 0x0043e8000800040c */
[----:B---3--:R1:W-:Y:S01]  /*1370*/  STS.U16 [R21+UR12+0x1600], R46 ;  /* 0x0016002e15007988 */ /* 0x0083e2000800040c */
[----:B------:R0:W-:Y:S06]  /*1380*/  MEMBAR.ALL.CTA ;  /* 0x0000000000007992 */ /* 0x0001ec0000008000 */
[----:B0-----:R-:W0:Y:S02]  /*1390*/  FENCE.VIEW.ASYNC.S ;  /* 0x00000000000073c6 */ /* 0x001e240000000000 */
[----:B0-----:R-:W-:Y:S06]  /*13a0*/  BAR.SYNC.DEFER_BLOCKING 0x0 ;  /* 0x0000000000007b1d */ /* 0x001fec0000010000 */
[----:B------:R-:W-:-:S06]  /*13b0*/  WARPGROUP.ARRIVE ;  /* 0x00000000000079c5 */ /* 0x000fcc0000000000 */
[----:B------:R-:W-:Y:S04]  /*13c0*/  HGMMA.64x16x16.F32 R24, gdesc[UR20].tnspA, R24 ;  /* 0x20200000141879f0 */ /* 0x000fe80008700818 */
[----:B------:R-:W-:Y:S03]  /*13d0*/  HGMMA.64x16x16.F32 R24, gdesc[UR8].tnspA, R24, gsb0 ;  /* 0x20200000081879f0 */ /* 0x000fe60008000818 */
[----:B------:R-:W-:Y:S02]  /*13e0*/  WARPGROUP.DEPBAR.LE gsb0, 0x0 ;  /* 0x00008000000079c5 */ /* 0x000fe40000010000 */
[----:B-1----:R-:W-:Y:S05]  /*13f0*/  @P0 BRA `(.L_x_1) ;  /* 0xfffffff8009c0947 */ /* 0x002fea000383ffff */
[----:B------:R-:W-:Y:S02]  /*1400*/  F2FP.F16.F32.PACK_AB R27, R31, R27 ;  /* 0x0000001b1f1b723e */ /* 0x000fe400000000ff */
[----:B------:R-:W-:Y:S02]  /*1410*/  F2FP.F16.F32.PACK_AB R26, R30, R26 ;  /* 0x0000001a1e1a723e */ /* 0x000fe400000000ff */
[----:B------:R-:W-:Y:S02]  /*1420*/  F2FP.F16.F32.PACK_AB R25, R29, R25 ;  /* 0x000000191d19723e */ /* 0x000fe400000000ff */
[----:B------:R-:W-:-:S07]  /*1430*/  F2FP.F16.F32.PACK_AB R24, R28, R24 ;  /* 0x000000181c18723e */ /* 0x000fce00000000ff */
.L_x_0:
[C---:B------:R-:W-:Y:S01]  /*1440*/  IMAD.SHL.U32 R5, R0.reuse, 0x8, RZ ;  /* 0x0000000800057824 */ /* 0x040fe200078e00ff */
[--C-:B------:R-:W-:Y:S01]  /*1450*/  SHF.R.S32.HI R9, RZ, 0x5, R0.reuse ;  /* 0x00000005ff097819 */ /* 0x100fe20000011400 */
[C---:B------:R-:W-:Y:S01]  /*1460*/  IMAD.SHL.U32 R7, R0.reuse, 0x4, RZ ;  /* 0x0000000400077824 */ /* 0x040fe200078e00ff */
[----:B------:R-:W-:Y:S01]  /*1470*/  BAR.SYNC.DEFER_BLOCKING 0x0 ;  /* 0x0000000000007b1d */ /* 0x000fe20000010000 */
[C---:B------:R-:W-:Y:S02]  /*1480*/  LOP3.LUT R8, R0.reuse, 0x80, RZ, 0xc0, !PT ;  /* 0x0000008000087812 */ /* 0x040fe400078ec0ff */
[----:B------:R-:W-:Y:S01]  /*1490*/  LOP3.LUT R6, R5, 0x38, RZ, 0xc0, !PT ;  /* 0x0000003805067812 */ /* 0x000fe200078ec0ff */
[----:B------:R-:W-:Y:S01]  /*14a0*/  IMAD.SHL.U32 R5, R0, 0x40, RZ ;  /* 0x0000004000057824 */ /* 0x000fe200078e00ff */
[----:B------:R-:W-:Y:S01]  /*14b0*/  SHF.R.S32.HI R10, RZ, 0x3, R0 ;  /* 0x00000003ff0a7819 */ /* 0x000fe20000011400 */
[----:B------:R-:W-:Y:S01]  /*14c0*/  ULDC UR4, c[0x0][0x244] ;  /* 0x0000910000047ab9 */ /* 0x000fe20000000800 */
[----:B------:R-:W-:Y:S01]  /*14d0*/  LOP3.LUT R11, R6, 0x180, R7, 0xf8, !PT ;  /* 0x00000180060b7812 */ /* 0x000fe200078ef807 */
[----:B------:R-:W-:Y:S01]  /*14e0*/  ULDC.64 UR6, c[0x0][0x228] ;  /* 0x00008a0000067ab9 */ /* 0x000fe20000000a00 */
[----:B------:R-:W-:-:S02]  /*14f0*/  SGXT R6, R9, 0x1 ;  /* 0x000000010906781a */ /* 0x000fc40000000200 */
[----:B------:R-:W-:Y:S02]  /*1500*/  LOP3.LUT R5, R5, 0x40, RZ, 0xc0, !PT ;  /* 0x0000004005057812 */ /* 0x000fe400078ec0ff */
[----:B------:R-:W-:Y:S02]  /*1510*/  LOP3.LUT R7, R6, 0x804, RZ, 0xc0, !PT ;  /* 0x0000080406077812 */ /* 0x000fe400078ec0ff */
[----:B------:R-:W-:Y:S01]  /*1520*/  SHF.R.S32.HI R12, RZ, 0x4, R0 ;  /* 0x00000004ff0c7819 */ /* 0x000fe20000011400 */
[----:B------:R-:W-:Y:S01]  /*1530*/  IMAD R5, R8, 0x4, R5 ;  /* 0x0000000408057824 */ /* 0x000fe200078e0205 */
[----:B------:R-:W-:Y:S02]  /*1540*/  LOP3.LUT R4, R7, 0xbc, R4, 0x78, !PT ;  /* 0x000000bc07047812 */ /* 0x000fe400078e7804 */
[----:B------:R-:W-:Y:S02]  /*1550*/  SHF.R.U32.HI R9, RZ, 0x1, R8 ;  /* 0x00000001ff097819 */ /* 0x000fe40000011608 */
[----:B------:R-:W-:Y:S01]  /*1560*/  SGXT R0, R10, 0x1 ;  /* 0x000000010a00781a */ /* 0x000fe20000000200 */
[----:B------:R-:W-:Y:S01]  /*1570*/  IMAD.IADD R4, R5, 0x1, R4 ;  /* 0x0000000105047824 */ /* 0x000fe200078e0204 */
[----:B------:R-:W-:Y:S01]  /*1580*/  SGXT R6, R12, 0x1 ;  /* 0x000000010c06781a */ /* 0x000fe20000000200 */
[----:B------:R-:W-:Y:S01]  /*1590*/  IMAD.U32 R10, RZ, RZ, UR13 ;  /* 0x0000000dff0a7e24 */ /* 0x000fe2000f8e00ff */
[----:B------:R-:W-:-:S02]  /*15a0*/  LOP3.LUT R0, R9, 0x440, R0, 0x78, !PT ;  /* 0x0000044009007812 */ /* 0x000fc400078e7800 */
[----:B------:R-:W-:Y:S01]  /*15b0*/  LOP3.LUT R5, R4, 0x40, RZ, 0x3c, !PT ;  /* 0x0000004004057812 */ /* 0x000fe200078e3cff */
[----:B------:R-:W-:Y:S01]  /*15c0*/  STS [R4+UR12], R24 ;  /* 0x0000001804007988 */ /* 0x000fe2000800080c */
[----:B------:R-:W-:Y:S02]  /*15d0*/  LOP3.LUT R11, R11, 0x804, R6, 0xf8, !PT ;  /* 0x000008040b0b7812 */ /* 0x000fe400078ef806 */
[C---:B------:R-:W-:Y:S01]  /*15e0*/  ISETP.GE.AND P0, PT, R2.reuse, UR6, PT ;  /* 0x0000000602007c0c */ /* 0x040fe2000bf06270 */
[----:B------:R0:W-:Y:S01]  /*15f0*/  STS [R4+UR12+0x100], R25 ;  /* 0x0001001904007988 */ /* 0x0001e2000800080c */
[----:B------:R-:W-:Y:S01]  /*1600*/  LOP3.LUT R11, R11, R0, RZ, 0xfc, !PT ;  /* 0x000000000b0b7212 */ /* 0x000fe200078efcff */
[----:B------:R-:W-:Y:S01]  /*1610*/  IMAD R0, R2, UR4, RZ ;  /* 0x0000000402007c24 */ /* 0x000fe2000f8e02ff */
[----:B------:R-:W-:Y:S01]  /*1620*/  ULDC.64 UR4, c[0x0][0x220] ;  /* 0x0000880000047ab9 */ /* 0x000fe20000000a00 */
[----:B------:R-:W-:Y:S01]  /*1630*/  STS [R5+UR12+0x400], R26 ;  /* 0x0004001a05007988 */ /* 0x000fe2000800080c */
[----:B------:R-:W-:-:S02]  /*1640*/  LOP3.LUT R8, R11, 0x4, RZ, 0x3c, !PT ;  /* 0x000000040b087812 */ /* 0x000fc400078e3cff */
[C---:B------:R-:W-:Y:S01]  /*1650*/  LEA R14, P1, R0.reuse, UR4, 0x1 ;  /* 0x00000004000e7c11 */ /* 0x040fe2000f8208ff */
[----:B------:R1:W-:Y:S01]  /*1660*/  STS [R5+UR12+0x500], R27 ;  /* 0x0005001b05007988 */ /* 0x0003e2000800080c */
[----:B------:R-:W-:Y:S01]  /*1670*/  LOP3.LUT R2, R3, UR13, RZ, 0xfc, !PT ;  /* 0x0000000d03027c12 */ /* 0x000fe2000f8efcff */
[----:B------:R-:W-:Y:S01]  /*1680*/  ULDC UR4, c[0x0][0x248] ;  /* 0x0000920000047ab9 */ /* 0x000fe20000000800 */
[----:B------:R-:W-:Y:S01]  /*1690*/  LEA.HI.X.SX32 R16, R0, UR5, 0x1, P1 ;  /* 0x0000000500107c11 */ /* 0x000fe200088f0eff */
[----:B------:R-:W-:Y:S01]  /*16a0*/  BAR.SYNC.DEFER_BLOCKING 0x0 ;  /* 0x0000000000007b1d */ /* 0x000fe20000010000 */
[C---:B------:R-:W-:Y:S01]  /*16b0*/  ISETP.LT.AND P1, PT, R2.reuse, UR7, !P0 ;  /* 0x0000000702007c0c */ /* 0x040fe2000c721270 */
[----:B------:R-:W-:Y:S01]  /*16c0*/  IMAD R2, R2, UR4, RZ ;  /* 0x0000000402027c24 */ /* 0x000fe2000f8e02ff */
[C-C-:B------:R-:W-:Y:S02]  /*16d0*/  LOP3.LUT R0, R10.reuse, 0x4, R3.reuse, 0xfe, !PT ;  /* 0x000000040a007812 */ /* 0x140fe400078efe03 */
[----:B------:R-:W-:-:S02]  /*16e0*/  LOP3.LUT R18, R10, 0x1c, R3, 0xfe, !PT ;  /* 0x0000001c0a127812 */ /* 0x000fc400078efe03 */
[----:B0-----:R-:W-:Y:S01]  /*16f0*/  LEA R4, P2, R2, R14, 0x1 ;  /* 0x0000000e02047211 */ /* 0x001fe200078408ff */
[C---:B------:R-:W-:Y:S01]  /*1700*/  IMAD R7, R0.reuse, UR4, RZ ;  /* 0x0000000400077c24 */ /* 0x040fe2000f8e02ff */
[----:B------:R-:W-:Y:S01]  /*1710*/  ISETP.LT.AND P4, PT, R0, UR7, !P0 ;  /* 0x0000000700007c0c */ /* 0x000fe2000c781270 */
[----:B------:R-:W-:Y:S01]  /*1720*/  IMAD R13, R18, UR4, RZ ;  /* 0x00000004120d7c24 */ /* 0x000fe2000f8e02ff */
[----:B-1----:R-:W-:Y:S02]  /*1730*/  LEA.HI.X.SX32 R5, R2, R16, 0x1, P2 ;  /* 0x0000001002057211 */ /* 0x002fe400010f0eff */
[C-C-:B------:R-:W-:Y:S02]  /*1740*/  LOP3.LUT R20, R10.reuse, 0x18, R3.reuse, 0xfe, !PT ;  /* 0x000000180a147812 */ /* 0x140fe400078efe03 */
[C-C-:B------:R-:W-:Y:S02]  /*1750*/  LOP3.LUT R22, R10.reuse, 0x14, R3.reuse, 0xfe, !PT ;  /* 0x000000140a167812 */ /* 0x140fe400078efe03 */
[----:B------:R-:W-:Y:S01]  /*1760*/  LOP3.LUT R0, R10, 0x10, R3, 0xfe, !PT ;  /* 0x000000100a007812 */ /* 0x000fe200078efe03 */
[----:B------:R-:W-:Y:S01]  /*1770*/  IMAD R12, R20, UR4, RZ ;  /* 0x00000004140c7c24 */ /* 0x000fe2000f8e02ff */
[----:B------:R-:W-:-:S02]  /*1780*/  LEA R6, P3, R7, R14, 0x1 ;  /* 0x0000000e07067211 */ /* 0x000fc400078608ff */
[C-C-:B------:R-:W-:Y:S02]  /*1790*/  LOP3.LUT R2, R10.reuse, 0xc, R3.reuse, 0xfe, !PT ;  /* 0x0000000c0a027812 */ /* 0x140fe400078efe03 */
[----:B------:R-:W-:Y:S01]  /*17a0*/  LOP3.LUT R3, R10, 0x8, R3, 0xfe, !PT ;  /* 0x000000080a037812 */ /* 0x000fe200078efe03 */
[----:B------:R-:W0:Y:S01]  /*17b0*/  LDS R15, [R11+UR12] ;  /* 0x0000000c0b0f7984 */ /* 0x000e220008000800 */
[----:B------:R-:W-:Y:S01]  /*17c0*/  LEA.HI.X.SX32 R7, R7, R16, 0x1, P3 ;  /* 0x0000001007077211 */ /* 0x000fe200018f0eff */
[----:B------:R-:W-:Y:S01]  /*17d0*/  IMAD R9, R2, UR4, RZ ;  /* 0x0000000402097c24 */ /* 0x000fe2000f8e02ff */
[C---:B------:R-:W-:Y:S01]  /*17e0*/  ISETP.LT.AND P5, PT, R3.reuse, UR7, !P0 ;  /* 0x0000000703007c0c */ /* 0x040fe2000c7a1270 */
[----:B------:R-:W1:Y:S01]  /*17f0*/  LDS R19, [R8+UR12] ;  /* 0x0000000c08137984 */ /* 0x000e620008000800 */
[----:B------:R-:W-:Y:S01]  /*1800*/  IMAD R3, R3, UR4, RZ ;  /* 0x0000000403037c24 */ /* 0x000fe2000f8e02ff */
[C---:B------:R-:W-:Y:S01]  /*1810*/  ISETP.LT.AND P3, PT, R0.reuse, UR7, !P0 ;  /* 0x0000000700007c0c */ /* 0x040fe2000c761270 */
[----:B------:R-:W-:Y:S01]  /*1820*/  IMAD R0, R0, UR4, RZ ;  /* 0x0000000400007c24 */ /* 0x000fe2000f8e02ff */
[----:B------:R2:W3:Y:S04]  /*1830*/  LDS R17, [R11+UR12+0x200] ;  /* 0x0002000c0b117984 */ /* 0x0004e80008000800 */
[----:B------:R-:W4:Y:S01]  /*1840*/  LDS R21, [R8+UR12+0x200] ;  /* 0x0002000c08157984 */ /* 0x000f220008000800 */
[----:B--2---:R-:W-:-:S03]  /*1850*/  IMAD R11, R22, UR4, RZ ;  /* 0x00000004160b7c24 */ /* 0x004fc6000f8e02ff */
[----:B0-----:R0:W-:Y:S04]  /*1860*/  @P1 STG.E.U16 desc[UR14][R4.64], R15 ;  /* 0x0000000f04001986 */ /* 0x0011e8000c10150e */
[----:B-1----:R1:W-:Y:S01]  /*1870*/  @P4 STG.E.U16 desc[UR14][R6.64], R19 ;  /* 0x0000001306004986 */ /* 0x0023e2000c10150e */
[----:B------:R-:W-:Y:S02]  /*1880*/  ISETP.LT.AND P4, PT, R2, UR7, !P0 ;  /* 0x0000000702007c0c */ /* 0x000fe4000c781270 */
[----:B------:R-:W-:-:S04]  /*1890*/  LEA R2, P1, R3, R14, 0x1 ;  /* 0x0000000e03027211 */ /* 0x000fc800078208ff */
[----:B------:R-:W-:Y:S02]  /*18a0*/  LEA.HI.X.SX32 R3, R3, R16, 0x1, P1 ;  /* 0x0000001003037211 */ /* 0x000fe400008f0eff */
[-C--:B0-----:R-:W-:Y:S02]  /*18b0*/  LEA R4, P6, R9, R14.reuse, 0x1 ;  /* 0x0000000e09047211 */ /* 0x081fe400078c08ff */
[-C--:B------:R-:W-:Y:S02]  /*18c0*/  LEA R8, P1, R11, R14.reuse, 0x1 ;  /* 0x0000000e0b087211 */ /* 0x080fe400078208ff */
[C---:B-1----:R-:W-:Y:S02]  /*18d0*/  LEA R6, P2, R0.reuse, R14, 0x1 ;  /* 0x0000000e00067211 */ /* 0x042fe400078408ff */
[-C--:B------:R-:W-:Y:S02]  /*18e0*/  LEA.HI.X.SX32 R5, R9, R16.reuse, 0x1, P6 ;  /* 0x0000001009057211 */ /* 0x080fe400030f0eff */
[----:B------:R-:W-:-:S02]  /*18f0*/  LEA.HI.X.SX32 R7, R0, R16, 0x1, P2 ;  /* 0x0000001000077211 */ /* 0x000fc400010f0eff */
[----:B------:R-:W-:Y:S02]  /*1900*/  ISETP.LT.AND P2, PT, R22, UR7, !P0 ;  /* 0x0000000716007c0c */ /* 0x000fe4000c741270 */
[----:B------:R-:W-:Y:S02]  /*1910*/  LEA.HI.X.SX32 R9, R11, R16, 0x1, P1 ;  /* 0x000000100b097211 */ /* 0x000fe400008f0eff */
[----:B------:R-:W-:Y:S02]  /*1920*/  ISETP.LT.AND P1, PT, R20, UR7, !P0 ;  /* 0x0000000714007c0c */ /* 0x000fe4000c721270 */
[----:B------:R-:W-:Y:S02]  /*1930*/  PRMT R15, R15, 0x7632, R15 ;  /* 0x000076320f0f7816 */ /* 0x000fe4000000000f */
[----:B------:R-:W-:Y:S02]  /*1940*/  ISETP.LT.AND P0, PT, R18, UR7, !P0 ;  /* 0x0000000712007c0c */ /* 0x000fe4000c701270 */
[----:B------:R-:W-:Y:S01]  /*1950*/  PRMT R19, R19, 0x7632, R19 ;  /* 0x0000763213137816 */ /* 0x000fe20000000013 */
[----:B------:R-:W-:Y:S01]  /*1960*/  @P5 STG.E.U16 desc[UR14][R2.64], R15 ;  /* 0x0000000f02005986 */ /* 0x000fe2000c10150e */
[----:B------:R-:W-:-:S03]  /*1970*/  LEA R10, P6, R12, R14, 0x1 ;  /* 0x0000000e0c0a7211 */ /* 0x000fc600078c08ff */
[----:B------:R0:W-:Y:S01]  /*1980*/  @P4 STG.E.U16 desc[UR14][R4.64], R19 ;  /* 0x0000001304004986 */ /* 0x0001e2000c10150e */
[----:B------:R-:W-:Y:S02]  /*1990*/  LEA.HI.X.SX32 R11, R12, R16, 0x1, P6 ;  /* 0x000000100c0b7211 */ /* 0x000fe400030f0eff */
[C---:B------:R-:W-:Y:S01]  /*19a0*/  LEA R12, P6, R13.reuse, R14, 0x1 ;  /* 0x0000000e0d0c7211 */ /* 0x040fe200078c08ff */
[----:B---3--:R1:W-:Y:S03]  /*19b0*/  @P3 STG.E.U16 desc[UR14][R6.64], R17 ;  /* 0x0000001106003986 */ /* 0x0083e6000c10150e */
[----:B------:R-:W-:Y:S01]  /*19c0*/  LEA.HI.X.SX32 R13, R13, R16, 0x1, P6 ;  /* 0x000000100d0d7211 */ /* 0x000fe200030f0eff */
[----:B----4-:R1:W-:Y:S01]  /*19d0*/  @P2 STG.E.U16 desc[UR14][R8.64], R21 ;  /* 0x0000001508002986 */ /* 0x0103e2000c10150e */
[----:B0-----:R-:W-:-:S05]  /*19e0*/  PRMT R5, R17, 0x7632, R5 ;  /* 0x0000763211057816 */ /* 0x001fca0000000005 */
[----:B------:R1:W-:Y:S01]  /*19f0*/  @P1 STG.E.U16 desc[UR14][R10.64], R5 ;  /* 0x000000050a001986 */ /* 0x0003e2000c10150e */
[----:B------:R-:W-:Y:S05]  /*1a00*/  @!P0 EXIT ;  /* 0x000000000000894d */ /* 0x000fea0003800000 */
[----:B-1----:R-:W-:-:S05]  /*1a10*/  PRMT R6, R21, 0x7632, R6 ;  /* 0x0000763215067816 */ /* 0x002fca0000000006 */
[----:B------:R-:W-:Y:S01]  /*1a20*/  STG.E.U16 desc[UR14][R12.64], R6 ;  /* 0x000000060c007986 */ /* 0x000fe2000c10150e */
[----:B------:R-:W-:Y:S05]  /*1a30*/  EXIT ;  /* 0x000000000000794d */ /* 0x000fea0003800000 */
.L_x_2:
[----:B------:R-:W-:-:S00]  /*1a40*/  BRA `(.L_x_2) ;  /* 0xfffffffc00fc7947 */ /* 0x000fc0000383ffff */
[----:B------:R-:W-:-:S00]  /*1a50*/  NOP ;  /* 0x0000000000007918 */ /* 0x000fc00000000000 */
        /* <DEDUP_REMOVED lines=10> */
.L_x_3:


//--------------------- .nv.shared.matmul_kernel  --------------------------
	.section	.nv.shared.matmul_kernel,"aw",@nobits
	.sectionflags	@""
	.align	16
	.zero		1024


//--------------------- .nv.shared.reserved.0     --------------------------
	.section	.nv.shared.reserved.0,"aw",@nobits
	.weak		__nv_reservedSMEM_offset_0_alias
	.size		__nv_reservedSMEM_offset_0_alias, 0, 0
	.other		__nv_reservedSMEM_offset_0_alias,@"STO_CUDA_RESERVED_SHARED STV_DEFAULT"
__nv_reservedSMEM_offset_0_alias:
	.zero		0


//--------------------- .nv.constant0.matmul_kernel --------------------------
	.section	.nv.constant0.matmul_kernel,"a",@progbits
	.sectionflags	@""
	.align	4
.nv.constant0.matmul_kernel:
	.zero		608


//--------------------- SYMBOLS --------------------------

	.type		.nv.reservedSmem.offset0,@object
	.size		.nv.reservedSmem.offset0,0x4
